def matmul_kernel(
    a_ptr,
    b_ptr,
    c_ptr,
    M,
    N,
    K,
    stride_am,
    stride_ak,
    stride_bk,
    stride_bn,
    stride_cm,
    stride_cn,
    BLOCK_M: tl.constexpr,
    BLOCK_N: tl.constexpr,
    BLOCK_K: tl.constexpr,
    GROUP_M: tl.constexpr,
):
    pid = tl.program_id(axis=0)
    num_pid_m = tl.cdiv(M, BLOCK_M)
    num_pid_n = tl.cdiv(N, BLOCK_N)
    num_pid_in_group = GROUP_M * num_pid_n
    group_id = pid // num_pid_in_group
    first_pid_m = group_id * GROUP_M
    group_size_m = min(num_pid_m - first_pid_m, GROUP_M)
    pid_m = first_pid_m + ((pid % num_pid_in_group) % group_size_m)
    pid_n = (pid % num_pid_in_group) // group_size_m

    offs_am = (pid_m * BLOCK_M + tl.arange(0, BLOCK_M)) % M
    offs_bn = (pid_n * BLOCK_N + tl.arange(0, BLOCK_N)) % N
    offs_k = tl.arange(0, BLOCK_K)
    a_ptrs = a_ptr + offs_am[:, None] * stride_am + offs_k[None, :] * stride_ak
    b_ptrs = b_ptr + offs_k[:, None] * stride_bk + offs_bn[None, :] * stride_bn

    acc = tl.zeros((BLOCK_M, BLOCK_N), dtype=tl.float32)
    for kk in range(0, tl.cdiv(K, BLOCK_K)):
        a = tl.load(a_ptrs, mask=offs_k[None, :] < K - kk * BLOCK_K, other=0.0)
        b = tl.load(b_ptrs, mask=offs_k[:, None] < K - kk * BLOCK_K, other=0.0)
        acc = tl.dot(a, b, acc)
        a_ptrs += BLOCK_K * stride_ak
        b_ptrs += BLOCK_K * stride_bk

    c = acc.to(c_ptr.dtype.element_ty)
    offs_cm = pid_m * BLOCK_M + tl.arange(0, BLOCK_M)
    offs_cn = pid_n * BLOCK_N + tl.arange(0, BLOCK_N)
    c_ptrs = c_ptr + offs_cm[:, None] * stride_cm + offs_cn[None, :] * stride_cn
    mask = (offs_cm[:, None] < M) & (offs_cn[None, :] < N)
    tl.store(c_ptrs, c, mask=mask)

# config = {"BLOCK_K": 64, "BLOCK_M": 256, "BLOCK_N": 64, "GROUP_M": 4, "arch": "sm_90", "dtype": "bf16", "num_ctas": 1, "num_stages": 3, "num_warps": 4}
# arch = sm_90


// ===== COMPILED SASS (sm_90a) =====

	.target	sm_90a

	.elftype	@"ET_EXEC"


//--------------------- .note.nv.tkinfo           --------------------------
	.section	.note.nv.tkinfo,"",@"SHT_NOTE"
	.sectionflags	@"SHF_NOTE_NV_TKINFO"
	.tkinfo
        /*0018*/ 	.word	0x00000002
        /*0030*/ 	.string	""
        /*0030*/ 	.string	"ptxas"
        /*0030*/ 	.string	"Cuda compilation tools, release 13.0, V13.0.88"
        /*0030*/ 	.string	"Build cuda_13.0.r13.0/compiler.36424714_0"
        /*0030*/ 	.string	"-v  -suppress-debug-info  -lineinfo  -arch sm_90a "



//--------------------- .note.nv.cuinfo           --------------------------
	.section	.note.nv.cuinfo,"",@"SHT_NOTE"
	.sectionflags	@"SHF_NOTE_NV_CUINFO"
        /*0018*/ 	.short	0x0002
        /*001a*/ 	.short	0x005a
        /*001c*/ 	.short	0x0082
	.zero		2


//--------------------- .nv.info                  --------------------------
	.section	.nv.info,"",@"SHT_CUDA_INFO"
	.align	4


	//----- nvinfo : EIATTR_REGCOUNT
	.align		4
        /*0000*/ 	.byte	0x04, 0x2f
        /*0002*/ 	.short	(.L_1 - .L_0)
	.align		4
.L_0:
        /*0004*/ 	.word	index@(matmul_kernel)
        /*0008*/ 	.word	0x000000ff


	//----- nvinfo : EIATTR_FRAME_SIZE
	.align		4
.L_1:
        /*000c*/ 	.byte	0x04, 0x11
        /*000e*/ 	.short	(.L_3 - .L_2)
	.align		4
.L_2:
        /*0010*/ 	.word	index@(matmul_kernel)
        /*0014*/ 	.word	0x00000660


	//----- nvinfo : EIATTR_MIN_STACK_SIZE
	.align		4
.L_3:
        /*0018*/ 	.byte	0x04, 0x12
        /*001a*/ 	.short	(.L_5 - .L_4)
	.align		4
.L_4:
        /*001c*/ 	.word	index@(matmul_kernel)
        /*0020*/ 	.word	0x00000660
.L_5:


//--------------------- .nv.compat                --------------------------
	.section	.nv.compat,"",@"SHT_CUDA_COMPAT_INFO"
	.align	4
        /*0000*/ 	.byte	0x02, 0x09, 0x01, 0x00, 0x02, 0x02, 0x04, 0x00, 0x02, 0x05, 0x05, 0x00, 0x03, 0x07, 0x01, 0x01
        /*0010*/ 	.byte	0x02, 0x03, 0x00, 0x00, 0x02, 0x06, 0x01, 0x00, 0x04, 0x0b, 0x08, 0x00, 0x00, 0x00, 0x00, 0x00
        /*0020*/ 	.byte	0x00, 0x00, 0x00, 0x00


//--------------------- .nv.info.matmul_kernel    --------------------------
	.section	.nv.info.matmul_kernel,"",@"SHT_CUDA_INFO"
	.sectionflags	@""
	.align	4


	//----- nvinfo : EIATTR_CUDA_API_VERSION
	.align		4
        /*0000*/ 	.byte	0x04, 0x37
        /*0002*/ 	.short	(.L_7 - .L_6)
.L_6:
        /*0004*/ 	.word	0x00000082


	//----- nvinfo : EIATTR_KPARAM_INFO
	.align		4
.L_7:
        /*0008*/ 	.byte	0x04, 0x17
        /*000a*/ 	.short	(.L_9 - .L_8)
.L_8:
        /*000c*/ 	.word	0x00000000
        /*0010*/ 	.short	0x000d
        /*0012*/ 	.short	0x0048
        /*0014*/ 	.byte	0x00, 0xf4, 0x21, 0x00


	//----- nvinfo : EIATTR_KPARAM_INFO
	.align		4
.L_9:
        /*0018*/ 	.byte	0x04, 0x17
        /*001a*/ 	.short	(.L_11 - .L_10)
.L_10:
        /*001c*/ 	.word	0x00000000
        /*0020*/ 	.short	0x000c
        /*0022*/ 	.short	0x0040
        /*0024*/ 	.byte	0x00, 0xf4, 0x21, 0x00


	//----- nvinfo : EIATTR_KPARAM_INFO
	.align		4
.L_11:
        /*0028*/ 	.byte	0x04, 0x17
        /*002a*/ 	.short	(.L_13 - .L_12)
.L_12:
        /*002c*/ 	.word	0x00000000
        /*0030*/ 	.short	0x000b
        /*0032*/ 	.short	0x0038
        /*0034*/ 	.byte	0x00, 0xf0, 0x11, 0x00


	//----- nvinfo : EIATTR_KPARAM_INFO
	.align		4
.L_13:
        /*0038*/ 	.byte	0x04, 0x17
        /*003a*/ 	.short	(.L_15 - .L_14)
.L_14:
        /*003c*/ 	.word	0x00000000
        /*0040*/ 	.short	0x000a
        /*0042*/ 	.short	0x0034
        /*0044*/ 	.byte	0x00, 0xf0, 0x11, 0x00


	//----- nvinfo : EIATTR_KPARAM_INFO
	.align		4
.L_15:
        /*0048*/ 	.byte	0x04, 0x17
        /*004a*/ 	.short	(.L_17 - .L_16)
.L_16:
        /*004c*/ 	.word	0x00000000
        /*0050*/ 	.short	0x0009
        /*0052*/ 	.short	0x0030
        /*0054*/ 	.byte	0x00, 0xf0, 0x11, 0x00


	//----- nvinfo : EIATTR_KPARAM_INFO
	.align		4
.L_17:
        /*0058*/ 	.byte	0x04, 0x17
        /*005a*/ 	.short	(.L_19 - .L_18)
.L_18:
        /*005c*/ 	.word	0x00000000
        /*0060*/ 	.short	0x0008
        /*0062*/ 	.short	0x002c
        /*0064*/ 	.byte	0x00, 0xf0, 0x11, 0x00


	//----- nvinfo : EIATTR_KPARAM_INFO
	.align		4
.L_19:
        /*0068*/ 	.byte	0x04, 0x17
        /*006a*/ 	.short	(.L_21 - .L_20)
.L_20:
        /*006c*/ 	.word	0x00000000
        /*0070*/ 	.short	0x0007
        /*0072*/ 	.short	0x0028
        /*0074*/ 	.byte	0x00, 0xf0, 0x11, 0x00


	//----- nvinfo : EIATTR_KPARAM_INFO
	.align		4
.L_21:
        /*0078*/ 	.byte	0x04, 0x17
        /*007a*/ 	.short	(.L_23 - .L_22)
.L_22:
        /*007c*/ 	.word	0x00000000
        /*0080*/ 	.short	0x0006
        /*0082*/ 	.short	0x0024
        /*0084*/ 	.byte	0x00, 0xf0, 0x11, 0x00


	//----- nvinfo : EIATTR_KPARAM_INFO
	.align		4
.L_23:
        /*0088*/ 	.byte	0x04, 0x17
        /*008a*/ 	.short	(.L_25 - .L_24)
.L_24:
        /*008c*/ 	.word	0x00000000
        /*0090*/ 	.short	0x0005
        /*0092*/ 	.short	0x0020
        /*0094*/ 	.byte	0x00, 0xf0, 0x11, 0x00


	//----- nvinfo : EIATTR_KPARAM_INFO
	.align		4
.L_25:
        /*0098*/ 	.byte	0x04, 0x17
        /*009a*/ 	.short	(.L_27 - .L_26)
.L_26:
        /*009c*/ 	.word	0x00000000
        /*00a0*/ 	.short	0x0004
        /*00a2*/ 	.short	0x001c
        /*00a4*/ 	.byte	0x00, 0xf0, 0x11, 0x00


	//----- nvinfo : EIATTR_KPARAM_INFO
	.align		4
.L_27:
        /*00a8*/ 	.byte	0x04, 0x17
        /*00aa*/ 	.short	(.L_29 - .L_28)
.L_28:
        /*00ac*/ 	.word	0x00000000
        /*00b0*/ 	.short	0x0003
        /*00b2*/ 	.short	0x0018
        /*00b4*/ 	.byte	0x00, 0xf0, 0x11, 0x00


	//----- nvinfo : EIATTR_KPARAM_INFO
	.align		4
.L_29:
        /*00b8*/ 	.byte	0x04, 0x17
        /*00ba*/ 	.short	(.L_31 - .L_30)
.L_30:
        /*00bc*/ 	.word	0x00000000
        /*00c0*/ 	.short	0x0002
        /*00c2*/ 	.short	0x0010
        /*00c4*/ 	.byte	0x00, 0xf4, 0x21, 0x00


	//----- nvinfo : EIATTR_KPARAM_INFO
	.align		4
.L_31:
        /*00c8*/ 	.byte	0x04, 0x17
        /*00ca*/ 	.short	(.L_33 - .L_32)
.L_32:
        /*00cc*/ 	.word	0x00000000
        /*00d0*/ 	.short	0x0001
        /*00d2*/ 	.short	0x0008
        /*00d4*/ 	.byte	0x00, 0xf4, 0x21, 0x00


	//----- nvinfo : EIATTR_KPARAM_INFO
	.align		4
.L_33:
        /*00d8*/ 	.byte	0x04, 0x17
        /*00da*/ 	.short	(.L_35 - .L_34)
.L_34:
        /*00dc*/ 	.word	0x00000000
        /*00e0*/ 	.short	0x0000
        /*00e2*/ 	.short	0x0000
        /*00e4*/ 	.byte	0x00, 0xf4, 0x21, 0x00


	//----- nvinfo : EIATTR_SPARSE_MMA_MASK
	.align		4
.L_35:
        /*00e8*/ 	.byte	0x03, 0x50
        /*00ea*/ 	.short	0x0000


	//----- nvinfo : EIATTR_MAXREG_COUNT
	.align		4
        /*00ec*/ 	.byte	0x03, 0x1b
        /*00ee*/ 	.short	0x00ff


	//----- nvinfo : EIATTR_NUM_BARRIERS
	.align		4
        /*00f0*/ 	.byte	0x02, 0x4c
        /*00f2*/ 	.byte	0x01
	.zero		1


	//----- nvinfo : EIATTR_ANNOTATIONS
	.align		4
        /*00f4*/ 	.byte	0x04, 0x55
        /*00f6*/ 	.short	(.L_37 - .L_36)


	//   ....[0]....
.L_36:
        /*00f8*/ 	.word	0x00000001
        /*00fc*/ 	.byte	0x30, 0x2b, 0x00, 0x00, 0x01, 0x00, 0x00, 0x00, 0xd0, 0x2b, 0x00, 0x00, 0x01, 0x00, 0x00, 0x00
        /* <DEDUP_REMOVED lines=671> */
        /*2afc*/ 	.byte	0xd0, 0xdf, 0x00, 0x00


	//----- nvinfo : EIATTR_MERCURY_ISA_VERSION
	.align		4
.L_37:
        /*2b00*/ 	.byte	0x03, 0x5f
        /*2b02*/ 	.short	0x0101


	//----- nvinfo : EIATTR_EXIT_INSTR_OFFSETS
	.align		4
        /*2b04*/ 	.byte	0x04, 0x1c
        /*2b06*/ 	.short	(.L_39 - .L_38)


	//   ....[0]....
.L_38:
        /*2b08*/ 	.word	0x000119d0


	//   ....[1]....
        /*2b0c*/ 	.word	0x00011a00


	//----- nvinfo : EIATTR_REQNTID
	.align		4
.L_39:
        /*2b10*/ 	.byte	0x04, 0x10
        /*2b12*/ 	.short	(.L_41 - .L_40)
.L_40:
        /*2b14*/ 	.word	0x00000080
        /*2b18*/ 	.word	0x00000001
        /*2b1c*/ 	.word	0x00000001


	//----- nvinfo : EIATTR_CBANK_PARAM_SIZE
	.align		4
.L_41:
        /*2b20*/ 	.byte	0x03, 0x19
        /*2b22*/ 	.short	0x0050


	//----- nvinfo : EIATTR_PARAM_CBANK
	.align		4
        /*2b24*/ 	.byte	0x04, 0x0a
        /*2b26*/ 	.short	(.L_43 - .L_42)
	.align		4
.L_42:
        /*2b28*/ 	.word	index@(.nv.constant0.matmul_kernel)
        /*2b2c*/ 	.short	0x0210
        /*2b2e*/ 	.short	0x0050


	//----- nvinfo : EIATTR_SW_WAR
	.align		4
.L_43:
        /*2b30*/ 	.byte	0x04, 0x36
        /*2b32*/ 	.short	(.L_45 - .L_44)
.L_44:
        /*2b34*/ 	.word	0x00000008
.L_45:


//--------------------- .nv.callgraph             --------------------------
	.section	.nv.callgraph,"",@"SHT_CUDA_CALLGRAPH"
	.align	4
	.sectionentsize	8
	.align		4
        /*0000*/ 	.word	0x00000000
	.align		4
        /*0004*/ 	.word	0xffffffff
	.align		4
        /*0008*/ 	.word	0x00000000
	.align		4
        /*000c*/ 	.word	0xfffffffe
	.align		4
        /*0010*/ 	.word	0x00000000
	.align		4
        /*0014*/ 	.word	0xfffffffd
	.align		4
        /*0018*/ 	.word	0x00000000
	.align		4
        /*001c*/ 	.word	0xfffffffc


//--------------------- .text.matmul_kernel       --------------------------
	.section	.text.matmul_kernel,"ax",@progbits
	.align	128
        .global         matmul_kernel
        .type           matmul_kernel,@function
        .size           matmul_kernel,(.L_x_3 - matmul_kernel)
        .other          matmul_kernel,@"STO_CUDA_ENTRY STV_DEFAULT"
matmul_kernel:
.text.matmul_kernel:
[----:B------:R-:W0:Y:S08]  /*0000*/  LDC R1, c[0x0][0x28] ;  /* 0x00000a00ff017b82 */ /* 0x000e300000000800 */
[----:B------:R-:W1:Y:S01]  /*0010*/  LDC.64 R8, c[0x0][0x228] ;  /* 0x00008a00ff087b82 */ /* 0x000e620000000a00 */
[----:B------:R-:W2:Y:S01]  /*0020*/  S2R R5, SR_CTAID.X ;  /* 0x0000000000057919 */ /* 0x000ea20000002500 */
[----:B------:R-:W-:Y:S01]  /*0030*/  UMOV UR4, 0x400 ;  /* 0x0000040000047882 */ /* 0x000fe20000000000 */
[----:B------:R-:W-:Y:S01]  /*0040*/  ULDC.64 UR6, c[0x0][0x208] ;  /* 0x0000820000067ab9 */ /* 0x000fe20000000a00 */
[----:B0-----:R-:W-:Y:S01]  /*0050*/  VIADD R1, R1, 0xfffff9a0 ;  /* 0xfffff9a001017836 */ /* 0x001fe20000000000 */
[----:B------:R-:W-:-:S02]  /*0060*/  CS2R R14, SRZ ;  /* 0x00000000000e7805 */ /* 0x000fc4000001ff00 */
[----:B------:R-:W-:Y:S02]  /*0070*/  CS2R R16, SRZ ;  /* 0x0000000000107805 */ /* 0x000fe4000001ff00 */
[----:B------:R-:W-:Y:S01]  /*0080*/  CS2R R18, SRZ ;  /* 0x0000000000127805 */ /* 0x000fe2000001ff00 */
[----:B------:R-:W0:Y:S01]  /*0090*/  LDC R36, c[0x0][0x230] ;  /* 0x00008c00ff247b82 */ /* 0x000e220000000800 */
[----:B------:R-:W-:Y:S02]  /*00a0*/  CS2R R20, SRZ ;  /* 0x0000000000147805 */ /* 0x000fe4000001ff00 */
[----:B------:R-:W-:Y:S02]  /*00b0*/  CS2R R22, SRZ ;  /* 0x0000000000167805 */ /* 0x000fe4000001ff00 */
[----:B------:R-:W-:Y:S02]  /*00c0*/  CS2R R32, SRZ ;  /* 0x0000000000207805 */ /* 0x000fe4000001ff00 */
[----:B------:R-:W-:-:S02]  /*00d0*/  CS2R R34, SRZ ;  /* 0x0000000000227805 */ /* 0x000fc4000001ff00 */
[----:B------:R-:W-:Y:S02]  /*00e0*/  CS2R R96, SRZ ;  /* 0x0000000000607805 */ /* 0x000fe4000001ff00 */
[----:B------:R-:W-:Y:S02]  /*00f0*/  CS2R R98, SRZ ;  /* 0x0000000000627805 */ /* 0x000fe4000001ff00 */
[----:B------:R-:W-:Y:S01]  /*0100*/  CS2R R100, SRZ ;  /* 0x0000000000647805 */ /* 0x000fe2000001ff00 */
[----:B------:R-:W3:Y:S01]  /*0110*/  S2UR UR5, SR_CgaCtaId ;  /* 0x00000000000579c3 */ /* 0x000ee20000008800 */
[----:B------:R-:W-:Y:S02]  /*0120*/  CS2R R102, SRZ ;  /* 0x0000000000667805 */ /* 0x000fe4000001ff00 */
[----:B------:R-:W-:Y:S02]  /*0130*/  CS2R R108, SRZ ;  /* 0x00000000006c7805 */ /* 0x000fe4000001ff00 */
[----:B------:R-:W-:-:S02]  /*0140*/  CS2R R110, SRZ ;  /* 0x00000000006e7805 */ /* 0x000fc4000001ff00 */
[----:B------:R-:W-:Y:S02]  /*0150*/  CS2R R104, SRZ ;  /* 0x0000000000687805 */ /* 0x000fe4000001ff00 */
[----:B------:R-:W-:Y:S02]  /*0160*/  CS2R R106, SRZ ;  /* 0x00000000006a7805 */ /* 0x000fe4000001ff00 */
[----:B------:R-:W-:Y:S02]  /*0170*/  CS2R R40, SRZ ;  /* 0x0000000000287805 */ /* 0x000fe4000001ff00 */
[----:B------:R-:W-:Y:S01]  /*0180*/  CS2R R42, SRZ ;  /* 0x00000000002a7805 */ /* 0x000fe2000001ff00 */
[----:B-1----:R-:W-:Y:S01]  /*0190*/  VIADD R0, R9, 0x3f ;  /* 0x0000003f09007836 */ /* 0x002fe20000000000 */
[----:B------:R-:W-:Y:S02]  /*01a0*/  CS2R R76, SRZ ;  /* 0x00000000004c7805 */ /* 0x000fe4000001ff00 */
[----:B------:R-:W-:-:S02]  /*01b0*/  CS2R R78, SRZ ;  /* 0x00000000004e7805 */ /* 0x000fc4000001ff00 */
[----:B------:R-:W-:Y:S02]  /*01c0*/  CS2R R44, SRZ ;  /* 0x00000000002c7805 */ /* 0x000fe4000001ff00 */
[----:B------:R-:W-:Y:S02]  /*01d0*/  CS2R R46, SRZ ;  /* 0x00000000002e7805 */ /* 0x000fe4000001ff00 */
[----:B------:R-:W-:Y:S02]  /*01e0*/  SHF.R.S32.HI R3, RZ, 0x1f, R0 ;  /* 0x0000001fff037819 */ /* 0x000fe40000011400 */
[----:B------:R-:W-:Y:S02]  /*01f0*/  CS2R R80, SRZ ;  /* 0x0000000000507805 */ /* 0x000fe4000001ff00 */
[----:B------:R-:W-:Y:S01]  /*0200*/  CS2R R82, SRZ ;  /* 0x0000000000527805 */ /* 0x000fe2000001ff00 */
[----:B0-----:R-:W-:Y:S01]  /*0210*/  VIADD R36, R36, 0x3f ;  /* 0x0000003f24247836 */ /* 0x001fe20000000000 */
[----:B------:R-:W-:-:S02]  /*0220*/  LEA.HI R3, R3, R0, RZ, 0x6 ;  /* 0x0000000003037211 */ /* 0x000fc400078f30ff */
[----:B------:R-:W-:Y:S02]  /*0230*/  CS2R R48, SRZ ;  /* 0x0000000000307805 */ /* 0x000fe4000001ff00 */
[----:B--2---:R-:W-:Y:S02]  /*0240*/  IABS R10, R5 ;  /* 0x00000005000a7213 */ /* 0x004fe40000000000 */
[----:B------:R-:W-:Y:S02]  /*0250*/  CS2R R50, SRZ ;  /* 0x0000000000327805 */ /* 0x000fe4000001ff00 */
[----:B------:R-:W-:Y:S02]  /*0260*/  SHF.R.S32.HI R3, RZ, 0x6, R3 ;  /* 0x00000006ff037819 */ /* 0x000fe40000011403 */
[----:B------:R-:W-:Y:S02]  /*0270*/  CS2R R84, SRZ ;  /* 0x0000000000547805 */ /* 0x000fe4000001ff00 */
[----:B------:R-:W-:Y:S01]  /*0280*/  CS2R R86, SRZ ;  /* 0x0000000000567805 */ /* 0x000fe2000001ff00 */
[----:B---3--:R-:W-:Y:S01]  /*0290*/  ULEA UR4, UR5, UR4, 0x18 ;  /* 0x0000000405047291 */ /* 0x008fe2000f8ec03f */
[----:B------:R-:W-:Y:S01]  /*02a0*/  CS2R R116, SRZ ;  /* 0x0000000000747805 */ /* 0x000fe2000001ff00 */
[----:B------:R-:W-:Y:S01]  /*02b0*/  IMAD.SHL.U32 R4, R3, 0x4, RZ ;  /* 0x0000000403047824 */ /* 0x000fe200078e00ff */
[----:B------:R-:W-:-:S04]  /*02c0*/  CS2R R118, SRZ ;  /* 0x0000000000767805 */ /* 0x000fc8000001ff00 */
[-C--:B------:R-:W-:Y:S02]  /*02d0*/  IABS R7, R4.reuse ;  /* 0x0000000400077213 */ /* 0x080fe40000000000 */
[----:B------:R-:W-:Y:S02]  /*02e0*/  IABS R12, R4 ;  /* 0x00000004000c7213 */ /* 0x000fe40000000000 */
[----:B------:R-:W0:Y:S08]  /*02f0*/  I2F.RP R0, R7 ;  /* 0x0000000700007306 */ /* 0x000e300000209400 */
[----:B0-----:R-:W0:Y:S02]  /*0300*/  MUFU.RCP R0, R0 ;  /* 0x0000000000007308 */ /* 0x001e240000001000 */
[----:B0-----:R-:W-:-:S02]  /*0310*/  VIADD R2, R0, 0xffffffe ;  /* 0x0ffffffe00027836 */ /* 0x001fc40000000000 */
[----:B------:R-:W-:-:S04]  /*0320*/  IMAD.MOV R0, RZ, RZ, -R12 ;  /* 0x000000ffff007224 */ /* 0x000fc800078e0a0c */
[----:B------:R0:W1:Y:S02]  /*0330*/  F2I.FTZ.U32.TRUNC.NTZ R3, R2 ;  /* 0x0000000200037305 */ /* 0x000064000021f000 */
[----:B0-----:R-:W-:Y:S02]  /*0340*/  IMAD.MOV.U32 R2, RZ, RZ, RZ ;  /* 0x000000ffff027224 */ /* 0x001fe400078e00ff */
[----:B-1----:R-:W-:-:S04]  /*0350*/  IMAD.MOV R6, RZ, RZ, -R3 ;  /* 0x000000ffff067224 */ /* 0x002fc800078e0a03 */
[----:B------:R-:W-:Y:S02]  /*0360*/  IMAD R11, R6, R7, RZ ;  /* 0x00000007060b7224 */ /* 0x000fe400078e02ff */
[----:B------:R-:W-:Y:S02]  /*0370*/  IMAD.MOV.U32 R6, RZ, RZ, R10 ;  /* 0x000000ffff067224 */ /* 0x000fe400078e000a */
[----:B------:R-:W-:-:S06]  /*0380*/  IMAD.HI.U32 R3, R3, R11, R2 ;  /* 0x0000000b03037227 */ /* 0x000fcc00078e0002 */
[----:B------:R-:W-:-:S04]  /*0390*/  IMAD.HI.U32 R3, R3, R6, RZ ;  /* 0x0000000603037227 */ /* 0x000fc800078e00ff */
[----:B------:R-:W-:-:S05]  /*03a0*/  IMAD R0, R3, R0, R6 ;  /* 0x0000000003007224 */ /* 0x000fca00078e0206 */
[----:B------:R-:W-:-:S13]  /*03b0*/  ISETP.GT.U32.AND P1, PT, R7, R0, PT ;  /* 0x000000000700720c */ /* 0x000fda0003f24070 */
[----:B------:R-:W-:Y:S02]  /*03c0*/  @!P1 IMAD.IADD R0, R0, 0x1, -R7 ;  /* 0x0000000100009824 */ /* 0x000fe400078e0a07 */
[----:B------:R-:W-:Y:S01]  /*03d0*/  @!P1 VIADD R3, R3, 0x1 ;  /* 0x0000000103039836 */ /* 0x000fe20000000000 */
[----:B------:R-:W-:Y:S02]  /*03e0*/  ISETP.NE.AND P1, PT, R4, RZ, PT ;  /* 0x000000ff0400720c */ /* 0x000fe40003f25270 */
[----:B------:R-:W-:Y:S02]  /*03f0*/  ISETP.GE.U32.AND P0, PT, R0, R7, PT ;  /* 0x000000070000720c */ /* 0x000fe40003f06070 */
[----:B------:R-:W-:-:S04]  /*0400*/  LOP3.LUT R0, R5, R4, RZ, 0x3c, !PT ;  /* 0x0000000405007212 */ /* 0x000fc800078e3cff */
[----:B------:R-:W-:Y:S01]  /*0410*/  ISETP.GE.AND P2, PT, R0, RZ, PT ;  /* 0x000000ff0000720c */ /* 0x000fe20003f46270 */
[----:B------:R-:W-:-:S06]  /*0420*/  VIADD R0, R8, 0xff ;  /* 0x000000ff08007836 */ /* 0x000fcc0000000000 */
[----:B------:R-:W-:-:S04]  /*0430*/  @P0 VIADD R3, R3, 0x1 ;  /* 0x0000000103030836 */ /* 0x000fc80000000000 */
[----:B------:R-:W-:Y:S01]  /*0440*/  IMAD.MOV.U32 R2, RZ, RZ, R3 ;  /* 0x000000ffff027224 */ /* 0x000fe200078e0003 */
[----:B------:R-:W-:-:S03]  /*0450*/  SHF.R.S32.HI R3, RZ, 0x1f, R0 ;  /* 0x0000001fff037819 */ /* 0x000fc60000011400 */
[----:B------:R-:W-:Y:S01]  /*0460*/  @!P2 IMAD.MOV R2, RZ, RZ, -R2 ;  /* 0x000000ffff02a224 */ /* 0x000fe200078e0a02 */
[----:B------:R-:W-:Y:S02]  /*0470*/  @!P1 LOP3.LUT R2, RZ, R4, RZ, 0x33, !PT ;  /* 0x00000004ff029212 */ /* 0x000fe400078e33ff */
[----:B------:R-:W-:-:S03]  /*0480*/  LEA.HI R3, R3, R0, RZ, 0x8 ;  /* 0x0000000003037211 */ /* 0x000fc600078f40ff */
[----:B------:R-:W-:Y:S02]  /*0490*/  IMAD.SHL.U32 R6, R2, 0x4, RZ ;  /* 0x0000000402067824 */ /* 0x000fe400078e00ff */
[----:B------:R-:W-:-:S03]  /*04a0*/  IMAD.MOV R2, RZ, RZ, -R2 ;  /* 0x000000ffff027224 */ /* 0x000fc600078e0a02 */
[----:B------:R-:W-:Y:S01]  /*04b0*/  LEA.HI.SX32 R3, R3, -R6, 0x18 ;  /* 0x8000000603037211 */ /* 0x000fe200078fc2ff */
[----:B------:R-:W-:-:S03]  /*04c0*/  IMAD R4, R4, R2, R5 ;  /* 0x0000000204047224 */ /* 0x000fc600078e0205 */
[----:B------:R-:W-:Y:S02]  /*04d0*/  VIMNMX R13, R3, 0x4, PT ;  /* 0x00000004030d7848 */ /* 0x000fe40003fe0100 */
[----:B------:R-:W-:Y:S02]  /*04e0*/  IABS R11, R4 ;  /* 0x00000004000b7213 */ /* 0x000fe40000000000 */
[----:B------:R-:W-:-:S04]  /*04f0*/  IABS R7, R13 ;  /* 0x0000000d00077213 */ /* 0x000fc80000000000 */
[----:B------:R-:W0:Y:S08]  /*0500*/  I2F.RP R0, R7 ;  /* 0x0000000700007306 */ /* 0x000e300000209400 */
[----:B0-----:R-:W0:Y:S02]  /*0510*/  MUFU.RCP R0, R0 ;  /* 0x0000000000007308 */ /* 0x001e240000001000 */
[----:B0-----:R-:W-:-:S06]  /*0520*/  VIADD R3, R0, 0xffffffe ;  /* 0x0ffffffe00037836 */ /* 0x001fcc0000000000 */
[----:B------:R-:W0:Y:S02]  /*0530*/  F2I.FTZ.U32.TRUNC.NTZ R3, R3 ;  /* 0x0000000300037305 */ /* 0x000e24000021f000 */
[----:B0-----:R-:W-:-:S04]  /*0540*/  IMAD.MOV R10, RZ, RZ, -R3 ;  /* 0x000000ffff0a7224 */ /* 0x001fc800078e0a03 */
[----:B------:R-:W-:Y:S01]  /*0550*/  IMAD.MOV.U32 R2, RZ, RZ, R10 ;  /* 0x000000ffff027224 */ /* 0x000fe200078e000a */
[----:B------:R-:W-:-:S03]  /*0560*/  IABS R10, R13 ;  /* 0x0000000d000a7213 */ /* 0x000fc60000000000 */
[----:B------:R-:W-:Y:S02]  /*0570*/  IMAD R5, R2, R7, RZ ;  /* 0x0000000702057224 */ /* 0x000fe400078e02ff */
[----:B------:R-:W-:Y:S02]  /*0580*/  IMAD.MOV.U32 R2, RZ, RZ, RZ ;  /* 0x000000ffff027224 */ /* 0x000fe400078e00ff */
[----:B------:R-:W-:Y:S02]  /*0590*/  IMAD.MOV R0, RZ, RZ, -R10 ;  /* 0x000000ffff007224 */ /* 0x000fe400078e0a0a */
[----:B------:R-:W-:Y:S01]  /*05a0*/  IMAD.HI.U32 R2, R3, R5, R2 ;  /* 0x0000000503027227 */ /* 0x000fe200078e0002 */
[----:B------:R-:W0:Y:S05]  /*05b0*/  S2R R10, SR_TID.X ;  /* 0x00000000000a7919 */ /* 0x000e2a0000002100 */
[----:B------:R-:W-:-:S04]  /*05c0*/  IMAD.HI.U32 R2, R2, R11, RZ ;  /* 0x0000000b02027227 */ /* 0x000fc800078e00ff */
[----:B------:R-:W-:-:S05]  /*05d0*/  IMAD R0, R2, R0, R11 ;  /* 0x0000000002007224 */ /* 0x000fca00078e020b */
[----:B------:R-:W-:-:S13]  /*05e0*/  ISETP.GT.U32.AND P1, PT, R7, R0, PT ;  /* 0x000000000700720c */ /* 0x000fda0003f24070 */
[----:B------:R-:W-:Y:S02]  /*05f0*/  @!P1 IMAD.IADD R0, R0, 0x1, -R7 ;  /* 0x0000000100009824 */ /* 0x000fe400078e0a07 */
[----:B------:R-:W-:Y:S01]  /*0600*/  @!P1 VIADD R2, R2, 0x1 ;  /* 0x0000000102029836 */ /* 0x000fe20000000000 */
[----:B------:R-:W-:Y:S02]  /*0610*/  ISETP.NE.AND P1, PT, R13, RZ, PT ;  /* 0x000000ff0d00720c */ /* 0x000fe40003f25270 */
[----:B------:R-:W-:Y:S02]  /*0620*/  ISETP.GE.U32.AND P0, PT, R0, R7, PT ;  /* 0x000000070000720c */ /* 0x000fe40003f06070 */
[----:B------:R-:W-:Y:S02]  /*0630*/  LOP3.LUT R0, R4, R13, RZ, 0x3c, !PT ;  /* 0x0000000d04007212 */ /* 0x000fe400078e3cff */
[----:B0-----:R-:W-:Y:S02]  /*0640*/  LOP3.LUT R3, R10, 0x7f, RZ, 0xc0, !PT ;  /* 0x0000007f0a037812 */ /* 0x001fe400078ec0ff */
[----:B------:R-:W-:-:S07]  /*0650*/  ISETP.GE.AND P2, PT, R0, RZ, PT ;  /* 0x000000ff0000720c */ /* 0x000fce0003f46270 */
[----:B------:R-:W-:Y:S01]  /*0660*/  @P0 VIADD R2, R2, 0x1 ;  /* 0x0000000102020836 */ /* 0x000fe20000000000 */
[----:B------:R-:W-:-:S05]  /*0670*/  ISETP.GE.AND P0, PT, R36, 0x40, PT ;  /* 0x000000402400780c */ /* 0x000fca0003f06270 */
[----:B------:R-:W-:Y:S01]  /*0680*/  @!P2 IMAD.MOV R2, RZ, RZ, -R2 ;  /* 0x000000ffff02a224 */ /* 0x000fe200078e0a02 */
[----:B------:R-:W-:-:S05]  /*0690*/  @!P1 LOP3.LUT R2, RZ, R13, RZ, 0x33, !PT ;  /* 0x0000000dff029212 */ /* 0x000fca00078e33ff */
[----:B------:R-:W-:Y:S02]  /*06a0*/  IMAD.MOV R0, RZ, RZ, -R2 ;  /* 0x000000ffff007224 */ /* 0x000fe400078e0a02 */
[----:B------:R-:W-:Y:S02]  /*06b0*/  IMAD.SHL.U32 R2, R2, 0x40, RZ ;  /* 0x0000004002027824 */ /* 0x000fe400078e00ff */
[----:B------:R-:W-:Y:S01]  /*06c0*/  IMAD R0, R13, R0, R4 ;  /* 0x000000000d007224 */ /* 0x000fe200078e0204 */
[----:B------:R-:W-:Y:S02]  /*06d0*/  CS2R R12, SRZ ;  /* 0x00000000000c7805 */ /* 0x000fe4000001ff00 */
[----:B------:R-:W-:Y:S01]  /*06e0*/  CS2R R4, SRZ ;  /* 0x0000000000047805 */ /* 0x000fe2000001ff00 */
[----:B------:R-:W-:Y:S01]  /*06f0*/  IMAD.IADD R0, R6, 0x1, R0 ;  /* 0x0000000106007824 */ /* 0x000fe200078e0200 */
[----:B------:R-:W-:-:S03]  /*0700*/  CS2R R6, SRZ ;  /* 0x0000000000067805 */ /* 0x000fc6000001ff00 */
[----:B------:R-:W-:-:S04]  /*0710*/  IMAD R0, R0, 0x100, R3 ;  /* 0x0000010000007824 */ /* 0x000fc800078e0203 */
[----:B------:R-:W-:Y:S01]  /*0720*/  VIADD R3, R0, 0x80 ;  /* 0x0000008000037836 */ /* 0x000fe20000000000 */
[----:B------:R-:W-:Y:S06]  /*0730*/  @!P0 BRA `(.L_x_0) ;  /* 0x000000dc00ec8947 */ /* 0x000fec0003800000 */
[----:B------:R-:W-:Y:S01]  /*0740*/  IABS R14, R8 ;  /* 0x00000008000e7213 */ /* 0x000fe20000000000 */
[----:B------:R-:W-:Y:S01]  /*0750*/  ULDC UR5, c[0x0][0x234] ;  /* 0x00008d0000057ab9 */ /* 0x000fe20000000800 */
[----:B------:R-:W-:Y:S01]  /*0760*/  IABS R6, R9 ;  /* 0x0000000900067213 */ /* 0x000fe20000000000 */
[----:B------:R-:W-:Y:S01]  /*0770*/  ULDC.64 UR8, c[0x0][0x210] ;  /* 0x0000840000087ab9 */ /* 0x000fe20000000a00 */
[----:B------:R-:W0:Y:S01]  /*0780*/  I2F.RP R7, R14 ;  /* 0x0000000e00077306 */ /* 0x000e220000209400 */
[----:B------:R-:W-:Y:S01]  /*0790*/  IABS R16, R3 ;  /* 0x0000000300107213 */ /* 0x000fe20000000000 */
[----:B------:R-:W-:Y:S01]  /*07a0*/  ULDC UR60, c[0x0][0x23c] ;  /* 0x00008f00003c7ab9 */ /* 0x000fe20000000800 */
[----:B------:R-:W-:Y:S01]  /*07b0*/  ISETP.GE.AND P6, PT, R0, RZ, PT ;  /* 0x000000ff0000720c */ /* 0x000fe20003fc6270 */
[----:B------:R-:W-:Y:S01]  /*07c0*/  ULDC.64 UR10, c[0x0][0x218] ;  /* 0x00008600000a7ab9 */ /* 0x000fe20000000a00 */
[----:B------:R-:W-:Y:S01]  /*07d0*/  LOP3.LUT R152, R10, 0x3f, RZ, 0xc0, !PT ;  /* 0x0000003f0a987812 */ /* 0x000fe200078ec0ff */
[----:B------:R-:W-:Y:S01]  /*07e0*/  USHF.R.U32.HI UR20, URZ, 0x4, UR4 ;  /* 0x000000043f147899 */ /* 0x000fe20008011604 */
[----:B------:R-:W-:Y:S01]  /*07f0*/  CS2R R120, SRZ ;  /* 0x0000000000787805 */ /* 0x000fe2000001ff00 */
[----:B------:R-:W1:Y:S01]  /*0800*/  I2F.RP R11, R6 ;  /* 0x00000006000b7306 */ /* 0x000e620000209400 */
[----:B------:R-:W-:Y:S01]  /*0810*/  CS2R R122, SRZ ;  /* 0x00000000007a7805 */ /* 0x000fe2000001ff00 */
[----:B------:R-:W-:Y:S01]  /*0820*/  USGXT.U32 UR20, UR20, 0xe ;  /* 0x0000000e1414789a */ /* 0x000fe20008000000 */
[----:B------:R-:W-:-:S02]  /*0830*/  CS2R R124, SRZ ;  /* 0x00000000007c7805 */ /* 0x000fc4000001ff00 */
[----:B------:R-:W-:Y:S02]  /*0840*/  CS2R R126, SRZ ;  /* 0x00000000007e7805 */ /* 0x000fe4000001ff00 */
[----:B------:R-:W-:Y:S02]  /*0850*/  CS2R R128, SRZ ;  /* 0x0000000000807805 */ /* 0x000fe4000001ff00 */
[----:B------:R-:W-:Y:S02]  /*0860*/  CS2R R130, SRZ ;  /* 0x0000000000827805 */ /* 0x000fe4000001ff00 */
[----:B------:R-:W-:Y:S01]  /*0870*/  CS2R R132, SRZ ;  /* 0x0000000000847805 */ /* 0x000fe2000001ff00 */
[----:B0-----:R-:W0:Y:S01]  /*0880*/  MUFU.RCP R7, R7 ;  /* 0x0000000700077308 */ /* 0x001e220000001000 */
[----:B------:R-:W-:Y:S02]  /*0890*/  CS2R R134, SRZ ;  /* 0x0000000000867805 */ /* 0x000fe4000001ff00 */
[----:B------:R-:W-:-:S02]  /*08a0*/  CS2R R136, SRZ ;  /* 0x0000000000887805 */ /* 0x000fc4000001ff00 */
[----:B------:R-:W-:Y:S02]  /*08b0*/  CS2R R138, SRZ ;  /* 0x00000000008a7805 */ /* 0x000fe4000001ff00 */
[----:B------:R-:W-:Y:S02]  /*08c0*/  CS2R R140, SRZ ;  /* 0x00000000008c7805 */ /* 0x000fe4000001ff00 */
[----:B------:R-:W-:Y:S02]  /*08d0*/  CS2R R142, SRZ ;  /* 0x00000000008e7805 */ /* 0x000fe4000001ff00 */
[----:B------:R-:W-:Y:S02]  /*08e0*/  CS2R R144, SRZ ;  /* 0x0000000000907805 */ /* 0x000fe4000001ff00 */
[----:B------:R-:W-:Y:S01]  /*08f0*/  CS2R R146, SRZ ;  /* 0x0000000000927805 */ /* 0x000fe2000001ff00 */
[----:B-1----:R-:W1:Y:S01]  /*0900*/  MUFU.RCP R11, R11 ;  /* 0x0000000b000b7308 */ /* 0x002e620000001000 */
[----:B------:R-:W-:-:S02]  /*0910*/  CS2R R148, SRZ ;  /* 0x0000000000947805 */ /* 0x000fc4000001ff00 */
[----:B------:R-:W-:Y:S02]  /*0920*/  CS2R R150, SRZ ;  /* 0x0000000000967805 */ /* 0x000fe4000001ff00 */
[----:B------:R-:W-:Y:S02]  /*0930*/  CS2R R88, SRZ ;  /* 0x0000000000587805 */ /* 0x000fe4000001ff00 */
[----:B------:R-:W-:Y:S02]  /*0940*/  CS2R R90, SRZ ;  /* 0x00000000005a7805 */ /* 0x000fe4000001ff00 */
[----:B------:R-:W-:Y:S02]  /*0950*/  CS2R R92, SRZ ;  /* 0x00000000005c7805 */ /* 0x000fe4000001ff00 */
[----:B------:R-:W-:Y:S02]  /*0960*/  CS2R R94, SRZ ;  /* 0x00000000005e7805 */ /* 0x000fe4000001ff00 */
[----:B------:R-:W-:-:S02]  /*0970*/  CS2R R96, SRZ ;  /* 0x0000000000607805 */ /* 0x000fc4000001ff00 */
[----:B------:R-:W-:Y:S01]  /*0980*/  CS2R R98, SRZ ;  /* 0x0000000000627805 */ /* 0x000fe2000001ff00 */
[----:B0-----:R-:W-:Y:S01]  /*0990*/  VIADD R4, R7, 0xffffffe ;  /* 0x0ffffffe07047836 */ /* 0x001fe20000000000 */
[----:B------:R-:W-:Y:S02]  /*09a0*/  SHF.R.S32.HI R7, RZ, 0x1f, R36 ;  /* 0x0000001fff077819 */ /* 0x000fe40000011424 */
[----:B------:R-:W-:Y:S02]  /*09b0*/  CS2R R100, SRZ ;  /* 0x0000000000647805 */ /* 0x000fe4000001ff00 */
[----:B------:R-:W-:Y:S01]  /*09c0*/  CS2R R102, SRZ ;  /* 0x0000000000667805 */ /* 0x000fe2000001ff00 */
[----:B------:R0:W2:Y:S01]  /*09d0*/  F2I.FTZ.U32.TRUNC.NTZ R5, R4 ;  /* 0x0000000400057305 */ /* 0x0000a2000021f000 */
[----:B------:R-:W-:Y:S02]  /*09e0*/  LEA.HI R36, R7, R36, RZ, 0x6 ;  /* 0x0000002407247211 */ /* 0x000fe400078f30ff */
[----:B------:R-:W-:-:S02]  /*09f0*/  CS2R R104, SRZ ;  /* 0x0000000000687805 */ /* 0x000fc4000001ff00 */
[----:B------:R-:W-:Y:S01]  /*0a00*/  CS2R R106, SRZ ;  /* 0x00000000006a7805 */ /* 0x000fe2000001ff00 */
[----:B-1----:R-:W-:Y:S01]  /*0a10*/  VIADD R12, R11, 0xffffffe ;  /* 0x0ffffffe0b0c7836 */ /* 0x002fe20000000000 */
[----:B------:R-:W-:Y:S02]  /*0a20*/  IABS R11, R0 ;  /* 0x00000000000b7213 */ /* 0x000fe40000000000 */
[----:B------:R-:W-:Y:S02]  /*0a30*/  CS2R R108, SRZ ;  /* 0x00000000006c7805 */ /* 0x000fe4000001ff00 */
[----:B------:R-:W-:Y:S01]  /*0a40*/  CS2R R110, SRZ ;  /* 0x00000000006e7805 */ /* 0x000fe2000001ff00 */
[----:B------:R1:W3:Y:S01]  /*0a50*/  F2I.FTZ.U32.TRUNC.NTZ R13, R12 ;  /* 0x0000000c000d7305 */ /* 0x0002e2000021f000 */
[----:B0-----:R-:W-:Y:S01]  /*0a60*/  IMAD.MOV.U32 R4, RZ, RZ, RZ ;  /* 0x000000ffff047224 */ /* 0x001fe200078e00ff */
[----:B------:R-:W-:Y:S02]  /*0a70*/  CS2R R112, SRZ ;  /* 0x0000000000707805 */ /* 0x000fe4000001ff00 */
[----:B------:R-:W-:-:S02]  /*0a80*/  CS2R R114, SRZ ;  /* 0x0000000000727805 */ /* 0x000fc4000001ff00 */
[----:B------:R-:W-:Y:S02]  /*0a90*/  CS2R R116, SRZ ;  /* 0x0000000000747805 */ /* 0x000fe4000001ff00 */
[----:B------:R-:W-:Y:S02]  /*0aa0*/  CS2R R118, SRZ ;  /* 0x0000000000767805 */ /* 0x000fe4000001ff00 */
[----:B------:R-:W-:Y:S01]  /*0ab0*/  CS2R R78, SRZ ;  /* 0x00000000004e7805 */ /* 0x000fe2000001ff00 */
[----:B--2---:R-:W-:Y:S01]  /*0ac0*/  IMAD.MOV R15, RZ, RZ, -R5 ;  /* 0x000000ffff0f7224 */ /* 0x004fe200078e0a05 */
[----:B------:R-:W-:Y:S02]  /*0ad0*/  CS2R R80, SRZ ;  /* 0x0000000000507805 */ /* 0x000fe4000001ff00 */
[----:B-1----:R-:W-:Y:S02]  /*0ae0*/  SHF.R.U32.HI R12, RZ, 0x6, R10 ;  /* 0x00000006ff0c7819 */ /* 0x002fe4000001160a */
[----:B------:R-:W-:Y:S01]  /*0af0*/  CS2R R82, SRZ ;  /* 0x0000000000527805 */ /* 0x000fe2000001ff00 */
[----:B------:R-:W-:Y:S01]  /*0b00*/  IMAD R15, R15, R14, RZ ;  /* 0x0000000e0f0f7224 */ /* 0x000fe200078e02ff */
[----:B------:R-:W-:-:S02]  /*0b10*/  CS2R R84, SRZ ;  /* 0x0000000000547805 */ /* 0x000fc4000001ff00 */
[----:B------:R-:W-:Y:S01]  /*0b20*/  SGXT.U32 R7, R12, 0x1 ;  /* 0x000000010c07781a */ /* 0x000fe20000000000 */
[----:B------:R-:W-:Y:S01]  /*0b30*/  IMAD.MOV.U32 R12, RZ, RZ, RZ ;  /* 0x000000ffff0c7224 */ /* 0x000fe200078e00ff */
[----:B------:R-:W-:Y:S01]  /*0b40*/  CS2R R86, SRZ ;  /* 0x0000000000567805 */ /* 0x000fe2000001ff00 */
[----:B------:R-:W-:Y:S01]  /*0b50*/  IMAD.HI.U32 R5, R5, R15, R4 ;  /* 0x0000000f05057227 */ /* 0x000fe200078e0004 */
[----:B------:R-:W-:Y:S01]  /*0b60*/  LOP3.LUT R22, R2, R7, RZ, 0xfc, !PT ;  /* 0x0000000702167212 */ /* 0x000fe200078efcff */
[----:B------:R-:W-:Y:S02]  /*0b70*/  UMOV UR23, 0x40000040 ;  /* 0x4000004000177882 */ /* 0x000fe40000000000 */
[----:B------:R-:W-:Y:S01]  /*0b80*/  IMAD.MOV.U32 R15, RZ, RZ, R16 ;  /* 0x000000ffff0f7224 */ /* 0x000fe200078e0010 */
[C---:B------:R-:W-:Y:S01]  /*0b90*/  LOP3.LUT R7, R22.reuse, 0x3e, RZ, 0xfc, !PT ;  /* 0x0000003e16077812 */ /* 0x040fe200078efcff */
[----:B------:R-:W-:Y:S01]  /*0ba0*/  IMAD.HI.U32 R4, R5, R11, RZ ;  /* 0x0000000b05047227 */ /* 0x000fe200078e00ff */
[----:B------:R-:W-:-:S02]  /*0bb0*/  LOP3.LUT R21, R22, 0x38, RZ, 0xfc, !PT ;  /* 0x0000003816157812 */ /* 0x000fc400078efcff */
[----:B------:R-:W-:Y:S01]  /*0bc0*/  ISETP.GE.AND P1, PT, R7, RZ, PT ;  /* 0x000000ff0700720c */ /* 0x000fe20003f26270 */
[----:B------:R-:W-:Y:S01]  /*0bd0*/  IMAD.HI.U32 R5, R5, R15, RZ ;  /* 0x0000000f05057227 */ /* 0x000fe200078e00ff */
[----:B------:R-:W-:Y:S02]  /*0be0*/  IABS R20, R21 ;  /* 0x0000001500147213 */ /* 0x000fe40000000000 */
[C---:B------:R-:W-:Y:S01]  /*0bf0*/  LOP3.LUT R24, R22.reuse, 0x34, RZ, 0xfc, !PT ;  /* 0x0000003416187812 */ /* 0x040fe200078efcff */
[----:B------:R-:W-:Y:S01]  /*0c00*/  IMAD.MOV R4, RZ, RZ, -R4 ;  /* 0x000000ffff047224 */ /* 0x000fe200078e0a04 */
[----:B------:R-:W-:Y:S01]  /*0c10*/  LOP3.LUT R26, R22, 0x2a, RZ, 0xfc, !PT ;  /* 0x0000002a161a7812 */ /* 0x000fe200078efcff */
[----:B------:R-:W-:Y:S01]  /*0c20*/  IMAD.MOV R5, RZ, RZ, -R5 ;  /* 0x000000ffff057224 */ /* 0x000fe200078e0a05 */
[----:B------:R-:W-:Y:S01]  /*0c30*/  IABS R23, R24 ;  /* 0x0000001800177213 */ /* 0x000fe20000000000 */
[----:B------:R-:W-:Y:S01]  /*0c40*/  IMAD R4, R14, R4, R11 ;  /* 0x000000040e047224 */ /* 0x000fe200078e020b */
[----:B------:R-:W-:Y:S01]  /*0c50*/  LOP3.LUT R11, R22, 0x3c, RZ, 0xfc, !PT ;  /* 0x0000003c160b7812 */ /* 0x000fe200078efcff */
[C---:B------:R-:W-:Y:S01]  /*0c60*/  IMAD R5, R14.reuse, R5, R15 ;  /* 0x000000050e057224 */ /* 0x040fe200078e020f */
[----:B------:R-:W-:Y:S01]  /*0c70*/  IABS R15, R7 ;  /* 0x00000007000f7213 */ /* 0x000fe20000000000 */
[----:B---3--:R-:W-:Y:S01]  /*0c80*/  IMAD.MOV R17, RZ, RZ, -R13 ;  /* 0x000000ffff117224 */ /* 0x008fe200078e0a0d */
[----:B------:R-:W-:-:S02]  /*0c90*/  ISETP.GT.U32.AND P3, PT, R14, R4, PT ;  /* 0x000000040e00720c */ /* 0x000fc40003f64070 */
[----:B------:R-:W-:Y:S01]  /*0ca0*/  ISETP.GT.U32.AND P4, PT, R14, R5, PT ;  /* 0x000000050e00720c */ /* 0x000fe20003f84070 */
[----:B------:R-:W-:Y:S01]  /*0cb0*/  IMAD R17, R17, R6, RZ ;  /* 0x0000000611117224 */ /* 0x000fe200078e02ff */
[----:B------:R-:W-:Y:S02]  /*0cc0*/  ISETP.GE.AND P0, PT, R11, RZ, PT ;  /* 0x000000ff0b00720c */ /* 0x000fe40003f06270 */
[----:B------:R-:W-:Y:S01]  /*0cd0*/  IABS R33, R26 ;  /* 0x0000001a00217213 */ /* 0x000fe20000000000 */
[----:B------:R-:W-:Y:S01]  /*0ce0*/  IMAD.HI.U32 R13, R13, R17, R12 ;  /* 0x000000110d0d7227 */ /* 0x000fe200078e000c */
[----:B------:R-:W-:Y:S02]  /*0cf0*/  IABS R17, R11 ;  /* 0x0000000b00117213 */ /* 0x000fe40000000000 */
[C---:B------:R-:W-:Y:S02]  /*0d00*/  LOP3.LUT R12, R22.reuse, 0x3a, RZ, 0xfc, !PT ;  /* 0x0000003a160c7812 */ /* 0x040fe400078efcff */
[----:B------:R-:W-:Y:S01]  /*0d10*/  LOP3.LUT R28, R22, 0xa, RZ, 0xfc, !PT ;  /* 0x0000000a161c7812 */ /* 0x000fe200078efcff */
[----:B------:R-:W-:Y:S01]  /*0d20*/  @!P3 IMAD.IADD R4, R4, 0x1, -R14 ;  /* 0x000000010404b824 */ /* 0x000fe200078e0a0e */
[----:B------:R-:W-:Y:S01]  /*0d30*/  IABS R19, R12 ;  /* 0x0000000c00137213 */ /* 0x000fe20000000000 */
[----:B------:R-:W-:Y:S01]  /*0d40*/  IMAD.HI.U32 R7, R13, R15, RZ ;  /* 0x0000000f0d077227 */ /* 0x000fe200078e00ff */
[----:B------:R-:W-:-:S02]  /*0d50*/  ISETP.GE.AND P2, PT, R12, RZ, PT ;  /* 0x000000ff0c00720c */ /* 0x000fc40003f46270 */
[----:B------:R-:W-:Y:S01]  /*0d60*/  IABS R67, R28 ;  /* 0x0000001c00437213 */ /* 0x000fe20000000000 */
[----:B------:R-:W-:Y:S01]  /*0d70*/  @!P4 IMAD.IADD R5, R5, 0x1, -R14 ;  /* 0x000000010505c824 */ /* 0x000fe200078e0a0e */
[----:B------:R-:W-:Y:S01]  /*0d80*/  ISETP.GT.U32.AND P4, PT, R14, R4, PT ;  /* 0x000000040e00720c */ /* 0x000fe20003f84070 */
[C---:B------:R-:W-:Y:S01]  /*0d90*/  IMAD.HI.U32 R11, R13.reuse, R17, RZ ;  /* 0x000000110d0b7227 */ /* 0x040fe200078e00ff */
[----:B------:R-:W-:Y:S02]  /*0da0*/  LOP3.LUT R30, R22, 0x8, RZ, 0xfc, !PT ;  /* 0x00000008161e7812 */ /* 0x000fe400078efcff */
[----:B------:R-:W-:Y:S01]  /*0db0*/  ISETP.GT.U32.AND P5, PT, R14, R5, PT ;  /* 0x000000050e00720c */ /* 0x000fe20003fa4070 */
[----:B------:R-:W-:Y:S01]  /*0dc0*/  IMAD.MOV R16, RZ, RZ, -R7 ;  /* 0x000000ffff107224 */ /* 0x000fe200078e0a07 */
[----:B------:R-:W-:Y:S01]  /*0dd0*/  IABS R69, R30 ;  /* 0x0000001e00457213 */ /* 0x000fe20000000000 */
[----:B------:R-:W-:Y:S01]  /*0de0*/  IMAD.MOV R18, RZ, RZ, -R11 ;  /* 0x000000ffff127224 */ /* 0x000fe200078e0a0b */
[----:B------:R-:W-:Y:S01]  /*0df0*/  LOP3.LUT R32, R22, 0x6, RZ, 0xfc, !PT ;  /* 0x0000000616207812 */ /* 0x000fe200078efcff */
[----:B------:R-:W-:Y:S01]  /*0e00*/  IMAD.HI.U32 R12, R13, R19, RZ ;  /* 0x000000130d0c7227 */ /* 0x000fe200078e00ff */
[----:B------:R-:W-:-:S02]  /*0e10*/  IABS R75, R22 ;  /* 0x00000016004b7213 */ /* 0x000fc40000000000 */
[----:B------:R-:W-:Y:S01]  /*0e20*/  IABS R71, R32 ;  /* 0x0000002000477213 */ /* 0x000fe20000000000 */
[----:B------:R-:W-:Y:S01]  /*0e30*/  IMAD R11, R6, R16, R15 ;  /* 0x00000010060b7224 */ /* 0x000fe200078e020f */
[C---:B------:R-:W-:Y:S01]  /*0e40*/  LOP3.LUT R34, R22.reuse, 0x4, RZ, 0xfc, !PT ;  /* 0x0000000416227812 */ /* 0x040fe200078efcff */
[----:B------:R-:W-:Y:S01]  /*0e50*/  IMAD.MOV R12, RZ, RZ, -R12 ;  /* 0x000000ffff0c7224 */ /* 0x000fe200078e0a0c */
[----:B------:R-:W-:Y:S01]  /*0e60*/  LOP3.LUT R38, R22, 0x2, RZ, 0xfc, !PT ;  /* 0x0000000216267812 */ /* 0x000fe200078efcff */
[C---:B------:R-:W-:Y:S01]  /*0e70*/  IMAD R15, R6.reuse, R18, R17 ;  /* 0x00000012060f7224 */ /* 0x040fe200078e0211 */
[C---:B------:R-:W-:Y:S01]  /*0e80*/  ISETP.GT.U32.AND P3, PT, R6.reuse, R11, PT ;  /* 0x0000000b0600720c */ /* 0x040fe20003f64070 */
[----:B------:R-:W-:Y:S01]  /*0e90*/  IMAD R17, R6, R12, R19 ;  /* 0x0000000c06117224 */ /* 0x000fe200078e0213 */
[----:B------:R-:W-:Y:S01]  /*0ea0*/  IABS R73, R34 ;  /* 0x0000002200497213 */ /* 0x000fe20000000000 */
[----:B------:R-:W-:Y:S01]  /*0eb0*/  @!P4 IMAD.IADD R4, R4, 0x1, -R14 ;  /* 0x000000010404c824 */ /* 0x000fe200078e0a0e */
[----:B------:R-:W-:Y:S01]  /*0ec0*/  ISETP.GE.AND P4, PT, R3, RZ, PT ;  /* 0x000000ff0300720c */ /* 0x000fe20003f86270 */
[----:B------:R-:W-:-:S04]  /*0ed0*/  IMAD.HI.U32 R7, R13, R20, RZ ;  /* 0x000000140d077227 */ /* 0x000fc800078e00ff */
[----:B------:R-:W-:Y:S01]  /*0ee0*/  @!P6 IMAD.MOV R4, RZ, RZ, -R4 ;  /* 0x000000ffff04e224 */ /* 0x000fe200078e0a04 */
[C---:B------:R-:W-:Y:S01]  /*0ef0*/  ISETP.GT.U32.AND P6, PT, R6.reuse, R17, PT ;  /* 0x000000110600720c */ /* 0x040fe20003fc4070 */
[----:B------:R-:W-:Y:S02]  /*0f00*/  IMAD.MOV R7, RZ, RZ, -R7 ;  /* 0x000000ffff077224 */ /* 0x000fe400078e0a07 */
[----:B------:R-:W-:Y:S01]  /*0f10*/  @!P5 IMAD.IADD R5, R5, 0x1, -R14 ;  /* 0x000000010505d824 */ /* 0x000fe200078e0a0e */
[C---:B------:R-:W-:Y:S01]  /*0f20*/  ISETP.GT.U32.AND P5, PT, R6.reuse, R15, PT ;  /* 0x0000000f0600720c */ /* 0x040fe20003fa4070 */
[----:B------:R-:W-:Y:S01]  /*0f30*/  IMAD R19, R6, R7, R20 ;  /* 0x0000000706137224 */ /* 0x000fe200078e0214 */
[----:B------:R-:W-:Y:S01]  /*0f40*/  LOP3.LUT R20, R22, 0x36, RZ, 0xfc, !PT ;  /* 0x0000003616147812 */ /* 0x000fe200078efcff */
[----:B------:R-:W-:Y:S02]  /*0f50*/  @!P3 IMAD.IADD R11, R11, 0x1, -R6 ;  /* 0x000000010b0bb824 */ /* 0x000fe400078e0a06 */
[----:B------:R-:W-:Y:S01]  /*0f60*/  IMAD.MOV.U32 R12, RZ, RZ, R5 ;  /* 0x000000ffff0c7224 */ /* 0x000fe200078e0005 */
[----:B------:R-:W-:Y:S01]  /*0f70*/  IABS R18, R20 ;  /* 0x0000001400127213 */ /* 0x000fe20000000000 */
[----:B------:R-:W-:Y:S01]  /*0f80*/  IMAD.HI.U32 R16, R13, R23, RZ ;  /* 0x000000170d107227 */ /* 0x000fe200078e00ff */
[----:B------:R-:W-:-:S02]  /*0f90*/  ISETP.GT.U32.AND P3, PT, R6, R11, PT ;  /* 0x0000000b0600720c */ /* 0x000fc40003f64070 */
[----:B------:R-:W-:Y:S01]  /*0fa0*/  LOP3.LUT R5, RZ, R8, RZ, 0x33, !PT ;  /* 0x00000008ff057212 */ /* 0x000fe200078e33ff */
[----:B------:R-:W-:Y:S01]  /*0fb0*/  @!P4 IMAD.MOV R12, RZ, RZ, -R12 ;  /* 0x000000ffff0cc224 */ /* 0x000fe200078e0a0c */
[----:B------:R-:W-:Y:S01]  /*0fc0*/  ISETP.NE.AND P4, PT, R8, RZ, PT ;  /* 0x000000ff0800720c */ /* 0x000fe20003f85270 */
[--C-:B------:R-:W-:Y:S02]  /*0fd0*/  @!P6 IMAD.IADD R17, R17, 0x1, -R6.reuse ;  /* 0x000000011111e824 */ /* 0x100fe400078e0a06 */
[----:B------:R-:W-:Y:S01]  /*0fe0*/  IMAD.HI.U32 R14, R13, R18, RZ ;  /* 0x000000120d0e7227 */ /* 0x000fe200078e00ff */
[C---:B------:R-:W-:Y:S02]  /*0ff0*/  SEL R7, R5.reuse, R4, !P4 ;  /* 0x0000000405077207 */ /* 0x040fe40006000000 */
[----:B------:R-:W-:Y:S01]  /*1000*/  SEL R8, R5, R12, !P4 ;  /* 0x0000000c05087207 */ /* 0x000fe20006000000 */
[----:B------:R-:W-:Y:S01]  /*1010*/  @!P5 IMAD.IADD R15, R15, 0x1, -R6 ;  /* 0x000000010f0fd824 */ /* 0x000fe200078e0a06 */
[C---:B------:R-:W-:Y:S01]  /*1020*/  ISETP.GT.U32.AND P5, PT, R6.reuse, R17, PT ;  /* 0x000000110600720c */ /* 0x040fe20003fa4070 */
[----:B------:R-:W-:Y:S01]  /*1030*/  IMAD.MOV R5, RZ, RZ, -R14 ;  /* 0x000000ffff057224 */ /* 0x000fe200078e0a0e */
[----:B------:R-:W-:Y:S01]  /*1040*/  ISETP.GE.AND P4, PT, R21, RZ, PT ;  /* 0x000000ff1500720c */ /* 0x000fe20003f86270 */
[----:B------:R-:W-:Y:S01]  /*1050*/  IMAD.MOV R16, RZ, RZ, -R16 ;  /* 0x000000ffff107224 */ /* 0x000fe200078e0a10 */
[C---:B------:R-:W-:Y:S01]  /*1060*/  ISETP.GT.U32.AND P6, PT, R6.reuse, R15, PT ;  /* 0x0000000f0600720c */ /* 0x040fe20003fc4070 */
[----:B------:R-:W-:Y:S01]  /*1070*/  @!P3 IMAD.IADD R11, R11, 0x1, -R6 ;  /* 0x000000010b0bb824 */ /* 0x000fe200078e0a06 */
[C---:B------:R-:W-:Y:S01]  /*1080*/  ISETP.GT.U32.AND P3, PT, R6.reuse, R19, PT ;  /* 0x000000130600720c */ /* 0x040fe20003f64070 */
[----:B------:R-:W-:Y:S01]  /*1090*/  IMAD R5, R6, R5, R18 ;  /* 0x0000000506057224 */ /* 0x000fe200078e0212 */
[----:B------:R-:W-:Y:S01]  /*10a0*/  LOP3.LUT R18, R22, 0x30, RZ, 0xfc, !PT ;  /* 0x0000003016127812 */ /* 0x000fe200078efcff */
[----:B------:R-:W-:Y:S01]  /*10b0*/  IMAD R23, R6, R16, R23 ;  /* 0x0000001006177224 */ /* 0x000fe200078e0217 */
[----:B------:R-:W-:Y:S01]  /*10c0*/  LOP3.LUT R16, R22, 0x32, RZ, 0xfc, !PT ;  /* 0x0000003216107812 */ /* 0x000fe200078efcff */
[----:B------:R-:W-:Y:S01]  /*10d0*/  @!P1 IMAD.MOV R11, RZ, RZ, -R11 ;  /* 0x000000ffff0b9224 */ /* 0x000fe200078e0a0b */
[C---:B------:R-:W-:Y:S01]  /*10e0*/  ISETP.GT.U32.AND P1, PT, R6.reuse, R5, PT ;  /* 0x000000050600720c */ /* 0x040fe20003f24070 */
[--C-:B------:R-:W-:Y:S01]  /*10f0*/  @!P5 IMAD.IADD R17, R17, 0x1, -R6.reuse ;  /* 0x000000011111d824 */ /* 0x100fe200078e0a06 */
[----:B------:R-:W-:Y:S01]  /*1100*/  ISETP.GT.U32.AND P5, PT, R6, R23, PT ;  /* 0x000000170600720c */ /* 0x000fe20003fa4070 */
[----:B------:R-:W-:Y:S01]  /*1110*/  IMAD R7, R7, UR5, RZ ;  /* 0x0000000507077c24 */ /* 0x000fe2000f8e02ff */
[----:B------:R-:W-:Y:S01]  /*1120*/  IABS R25, R16 ;  /* 0x0000001000197213 */ /* 0x000fe20000000000 */
[--C-:B------:R-:W-:Y:S01]  /*1130*/  @!P6 IMAD.IADD R15, R15, 0x1, -R6.reuse ;  /* 0x000000010f0fe824 */ /* 0x100fe200078e0a06 */
[----:B------:R-:W-:Y:S01]  /*1140*/  IABS R27, R18 ;  /* 0x00000012001b7213 */ /* 0x000fe20000000000 */
[----:B------:R-:W-:Y:S01]  /*1150*/  @!P3 IMAD.IADD R19, R19, 0x1, -R6 ;  /* 0x000000011313b824 */ /* 0x000fe200078e0a06 */
[----:B------:R-:W-:Y:S01]  /*1160*/  ISETP.GE.AND P6, PT, R20, RZ, PT ;  /* 0x000000ff1400720c */ /* 0x000fe20003fc6270 */
[----:B------:R-:W-:Y:S01]  /*1170*/  IMAD.HI.U32 R4, R13, R25, RZ ;  /* 0x000000190d047227 */ /* 0x000fe200078e00ff */
[----:B------:R-:W-:-:S02]  /*1180*/  LOP3.LUT R20, R22, 0x2e, RZ, 0xfc, !PT ;  /* 0x0000002e16147812 */ /* 0x000fc400078efcff */
[----:B------:R-:W-:Y:S01]  /*1190*/  ISETP.GE.AND P3, PT, R24, RZ, PT ;  /* 0x000000ff1800720c */ /* 0x000fe20003f66270 */
[--C-:B------:R-:W-:Y:S01]  /*11a0*/  @!P1 IMAD.IADD R5, R5, 0x1, -R6.reuse ;  /* 0x0000000105059824 */ /* 0x100fe200078e0a06 */
[C---:B------:R-:W-:Y:S01]  /*11b0*/  ISETP.GT.U32.AND P1, PT, R6.reuse, R19, PT ;  /* 0x000000130600720c */ /* 0x040fe20003f24070 */
[----:B------:R-:W-:Y:S01]  /*11c0*/  @!P5 IMAD.IADD R23, R23, 0x1, -R6 ;  /* 0x000000011717d824 */ /* 0x000fe200078e0a06 */
[----:B------:R-:W-:Y:S01]  /*11d0*/  IABS R29, R20 ;  /* 0x00000014001d7213 */ /* 0x000fe20000000000 */
[----:B------:R-:W-:Y:S01]  /*11e0*/  IMAD.MOV R12, RZ, RZ, -R4 ;  /* 0x000000ffff0c7224 */ /* 0x000fe200078e0a04 */
[----:B------:R-:W-:Y:S01]  /*11f0*/  ISETP.GT.U32.AND P5, PT, R6, R5, PT ;  /* 0x000000050600720c */ /* 0x000fe20003fa4070 */
[----:B------:R-:W-:Y:S01]  /*1200*/  IMAD.HI.U32 R4, R13, R27, RZ ;  /* 0x0000001b0d047227 */ /* 0x000fe200078e00ff */
[----:B------:R-:W-:-:S03]  /*1210*/  LOP3.LUT R24, R22, 0x2c, RZ, 0xfc, !PT ;  /* 0x0000002c16187812 */ /* 0x000fc600078efcff */
[----:B------:R-:W-:Y:S01]  /*1220*/  IMAD.MOV R4, RZ, RZ, -R4 ;  /* 0x000000ffff047224 */ /* 0x000fe200078e0a04 */
[----:B------:R-:W-:Y:S01]  /*1230*/  IABS R14, R24 ;  /* 0x00000018000e7213 */ /* 0x000fe20000000000 */
[C---:B------:R-:W-:Y:S02]  /*1240*/  IMAD R25, R6.reuse, R12, R25 ;  /* 0x0000000c06197224 */ /* 0x040fe400078e0219 */
[----:B------:R-:W-:Y:S02]  /*1250*/  IMAD R27, R6, R4, R27 ;  /* 0x00000004061b7224 */ /* 0x000fe400078e021b */
[----:B------:R-:W-:-:S04]  /*1260*/  IMAD.HI.U32 R4, R13, R29, RZ ;  /* 0x0000001d0d047227 */ /* 0x000fc800078e00ff */
[----:B------:R-:W-:Y:S01]  /*1270*/  @!P5 IMAD.IADD R5, R5, 0x1, -R6 ;  /* 0x000000010505d824 */ /* 0x000fe200078e0a06 */
[C---:B------:R-:W-:Y:S01]  /*1280*/  ISETP.GT.U32.AND P5, PT, R6.reuse, R27, PT ;  /* 0x0000001b0600720c */ /* 0x040fe20003fa4070 */
[----:B------:R-:W-:Y:S02]  /*1290*/  IMAD.MOV R12, RZ, RZ, -R4 ;  /* 0x000000ffff0c7224 */ /* 0x000fe400078e0a04 */
[----:B------:R-:W-:Y:S01]  /*12a0*/  @!P1 IMAD.IADD R19, R19, 0x1, -R6 ;  /* 0x0000000113139824 */ /* 0x000fe200078e0a06 */
[C---:B------:R-:W-:Y:S01]  /*12b0*/  ISETP.GT.U32.AND P1, PT, R6.reuse, R25, PT ;  /* 0x000000190600720c */ /* 0x040fe20003f24070 */
[----:B------:R-:W-:Y:S01]  /*12c0*/  IMAD R29, R6, R12, R29 ;  /* 0x0000000c061d7224 */ /* 0x000fe200078e021d */
[----:B------:R-:W-:Y:S01]  /*12d0*/  LOP3.LUT R12, R22, 0x28, RZ, 0xfc, !PT ;  /* 0x00000028160c7812 */ /* 0x000fe200078efcff */
[----:B------:R-:W-:Y:S02]  /*12e0*/  @!P4 IMAD.MOV R19, RZ, RZ, -R19 ;  /* 0x000000ffff13c224 */ /* 0x000fe400078e0a13 */
[----:B------:R-:W-:Y:S01]  /*12f0*/  IMAD.HI.U32 R4, R13, R14, RZ ;  /* 0x0000000e0d047227 */ /* 0x000fe200078e00ff */
[----:B------:R-:W-:-:S02]  /*1300*/  ISETP.GT.U32.AND P4, PT, R6, R29, PT ;  /* 0x0000001d0600720c */ /* 0x000fc40003f84070 */
[----:B------:R-:W-:Y:S01]  /*1310*/  IABS R35, R12 ;  /* 0x0000000c00237213 */ /* 0x000fe20000000000 */
[----:B------:R-:W-:Y:S02]  /*1320*/  @!P5 IMAD.IADD R27, R27, 0x1, -R6 ;  /* 0x000000011b1bd824 */ /* 0x000fe400078e0a06 */
[----:B------:R-:W-:Y:S01]  /*1330*/  @!P0 IMAD.MOV R15, RZ, RZ, -R15 ;  /* 0x000000ffff0f8224 */ /* 0x000fe200078e0a0f */
[C---:B------:R-:W-:Y:S01]  /*1340*/  ISETP.GT.U32.AND P0, PT, R6.reuse, R23, PT ;  /* 0x000000170600720c */ /* 0x040fe20003f04070 */
[----:B------:R-:W-:Y:S01]  /*1350*/  IMAD.MOV R31, RZ, RZ, -R4 ;  /* 0x000000ffff1f7224 */ /* 0x000fe200078e0a04 */
[----:B------:R-:W-:Y:S01]  /*1360*/  ISETP.GT.U32.AND P5, PT, R6, R27, PT ;  /* 0x0000001b0600720c */ /* 0x000fe20003fa4070 */
[----:B------:R-:W-:-:S04]  /*1370*/  IMAD.HI.U32 R4, R13, R33, RZ ;  /* 0x000000210d047227 */ /* 0x000fc800078e00ff */
[--C-:B------:R-:W-:Y:S02]  /*1380*/  @!P4 IMAD.IADD R29, R29, 0x1, -R6.reuse ;  /* 0x000000011d1dc824 */ /* 0x100fe400078e0a06 */
[----:B------:R-:W-:Y:S01]  /*1390*/  @!P1 IMAD.IADD R25, R25, 0x1, -R6 ;  /* 0x0000000119199824 */ /* 0x000fe200078e0a06 */
[----:B------:R-:W-:Y:S01]  /*13a0*/  ISETP.GE.AND P1, PT, R18, RZ, PT ;  /* 0x000000ff1200720c */ /* 0x000fe20003f26270 */
[----:B------:R-:W-:Y:S01]  /*13b0*/  IMAD.MOV.U32 R21, RZ, RZ, R5 ;  /* 0x000000ffff157224 */ /* 0x000fe200078e0005 */
[C---:B------:R-:W-:Y:S01]  /*13c0*/  ISETP.GT.U32.AND P4, PT, R6.reuse, R29, PT ;  /* 0x0000001d0600720c */ /* 0x040fe20003f84070 */
[----:B------:R-:W-:Y:S01]  /*13d0*/  IMAD R5, R6, R31, R14 ;  /* 0x0000001f06057224 */ /* 0x000fe200078e020e */
[----:B------:R-:W-:Y:S01]  /*13e0*/  LOP3.LUT R18, R22, 0x22, RZ, 0xfc, !PT ;  /* 0x0000002216127812 */ /* 0x000fe200078efcff */
[----:B------:R-:W-:Y:S02]  /*13f0*/  IMAD.MOV R4, RZ, RZ, -R4 ;  /* 0x000000ffff047224 */ /* 0x000fe400078e0a04 */
[----:B------:R-:W-:Y:S01]  /*1400*/  @!P2 IMAD.MOV R17, RZ, RZ, -R17 ;  /* 0x000000ffff11a224 */ /* 0x000fe200078e0a11 */
[C---:B------:R-:W-:Y:S01]  /*1410*/  ISETP.GT.U32.AND P2, PT, R6.reuse, R25, PT ;  /* 0x000000190600720c */ /* 0x040fe20003f44070 */
[--C-:B------:R-:W-:Y:S01]  /*1420*/  @!P5 IMAD.IADD R27, R27, 0x1, -R6.reuse ;  /* 0x000000011b1bd824 */ /* 0x100fe200078e0a06 */
[----:B------:R-:W-:Y:S01]  /*1430*/  ISETP.GT.U32.AND P5, PT, R6, R5, PT ;  /* 0x000000050600720c */ /* 0x000fe20003fa4070 */
[----:B------:R-:W-:Y:S01]  /*1440*/  @!P6 IMAD.MOV R21, RZ, RZ, -R21 ;  /* 0x000000ffff15e224 */ /* 0x000fe200078e0a15 */
[----:B------:R-:W-:Y:S01]  /*1450*/  ISETP.GE.AND P6, PT, R20, RZ, PT ;  /* 0x000000ff1400720c */ /* 0x000fe20003fc6270 */
[----:B------:R-:W-:Y:S01]  /*1460*/  IMAD R33, R6, R4, R33 ;  /* 0x0000000406217224 */ /* 0x000fe200078e0221 */
[----:B------:R-:W-:Y:S01]  /*1470*/  IABS R43, R18 ;  /* 0x00000012002b7213 */ /* 0x000fe20000000000 */
[----:B------:R-:W-:Y:S01]  /*1480*/  @!P0 IMAD.IADD R23, R23, 0x1, -R6 ;  /* 0x0000000117178824 */ /* 0x000fe200078e0a06 */
[----:B------:R-:W-:Y:S01]  /*1490*/  ISETP.GE.AND P0, PT, R16, RZ, PT ;  /* 0x000000ff1000720c */ /* 0x000fe20003f06270 */
[----:B------:R-:W-:Y:S01]  /*14a0*/  IMAD.HI.U32 R4, R13, R35, RZ ;  /* 0x000000230d047227 */ /* 0x000fe200078e00ff */
[----:B------:R-:W-:-:S02]  /*14b0*/  LOP3.LUT R16, R22, 0x24, RZ, 0xfc, !PT ;  /* 0x0000002416107812 */ /* 0x000fc400078efcff */
[----:B------:R-:W-:Y:S01]  /*14c0*/  LOP3.LUT R20, R22, 0x1c, RZ, 0xfc, !PT ;  /* 0x0000001c16147812 */ /* 0x000fe200078efcff */
[----:B------:R-:W-:Y:S01]  /*14d0*/  IMAD.MOV R4, RZ, RZ, -R4 ;  /* 0x000000ffff047224 */ /* 0x000fe200078e0a04 */
[----:B------:R-:W-:Y:S01]  /*14e0*/  IABS R14, R16 ;  /* 0x00000010000e7213 */ /* 0x000fe20000000000 */
[--C-:B------:R-:W-:Y:S01]  /*14f0*/  @!P4 IMAD.IADD R29, R29, 0x1, -R6.reuse ;  /* 0x000000011d1dc824 */ /* 0x100fe200078e0a06 */
[----:B------:R-:W-:Y:S01]  /*1500*/  IABS R49, R20 ;  /* 0x0000001400317213 */ /* 0x000fe20000000000 */
[----:B------:R-:W-:Y:S02]  /*1510*/  IMAD R35, R6, R4, R35 ;  /* 0x0000000406237224 */ /* 0x000fe400078e0223 */
[--C-:B------:R-:W-:Y:S01]  /*1520*/  @!P2 IMAD.IADD R25, R25, 0x1, -R6.reuse ;  /* 0x000000011919a824 */ /* 0x100fe200078e0a06 */
[----:B------:R-:W-:Y:S01]  /*1530*/  ISETP.GE.AND P2, PT, R26, RZ, PT ;  /* 0x000000ff1a00720c */ /* 0x000fe20003f46270 */
[----:B------:R-:W-:Y:S01]  /*1540*/  @!P5 IMAD.IADD R5, R5, 0x1, -R6 ;  /* 0x000000010505d824 */ /* 0x000fe200078e0a06 */
[----:B------:R-:W-:Y:S01]  /*1550*/  LOP3.LUT R26, R22, 0xc, RZ, 0xfc, !PT ;  /* 0x0000000c161a7812 */ /* 0x000fe200078efcff */
[----:B------:R-:W-:Y:S01]  /*1560*/  @!P6 IMAD.MOV R29, RZ, RZ, -R29 ;  /* 0x000000ffff1de224 */ /* 0x000fe200078e0a1d */
[----:B------:R-:W-:Y:S01]  /*1570*/  ISETP.GT.U32.AND P6, PT, R6, R35, PT ;  /* 0x000000230600720c */ /* 0x000fe20003fc4070 */
[----:B------:R-:W-:Y:S01]  /*1580*/  @!P0 IMAD.MOV R25, RZ, RZ, -R25 ;  /* 0x000000ffff198224 */ /* 0x000fe200078e0a19 */
[----:B------:R-:W-:Y:S01]  /*1590*/  ISETP.GE.AND P0, PT, R12, RZ, PT ;  /* 0x000000ff0c00720c */ /* 0x000fe20003f06270 */
[----:B------:R-:W-:Y:S01]  /*15a0*/  @!P1 IMAD.MOV R27, RZ, RZ, -R27 ;  /* 0x000000ffff1b9224 */ /* 0x000fe200078e0a1b */
[----:B------:R-:W-:Y:S01]  /*15b0*/  LOP3.LUT R12, R22, 0x26, RZ, 0xfc, !PT ;  /* 0x00000026160c7812 */ /* 0x000fe200078efcff */
[----:B------:R-:W-:Y:S01]  /*15c0*/  @!P3 IMAD.MOV R23, RZ, RZ, -R23 ;  /* 0x000000ffff17b224 */ /* 0x000fe200078e0a17 */
[----:B------:R-:W-:Y:S01]  /*15d0*/  ISETP.GT.U32.AND P5, PT, R6, R5, PT ;  /* 0x000000050600720c */ /* 0x000fe20003fa4070 */
[----:B------:R-:W-:Y:S01]  /*15e0*/  IMAD R8, R8, UR5, RZ ;  /* 0x0000000508087c24 */ /* 0x000fe2000f8e02ff */
[----:B------:R-:W-:Y:S01]  /*15f0*/  IABS R39, R12 ;  /* 0x0000000c00277213 */ /* 0x000fe20000000000 */
[----:B------:R-:W-:Y:S01]  /*1600*/  ULDC UR5, c[0x0][0x240] ;  /* 0x0000900000057ab9 */ /* 0x000fe20000000800 */
[----:B------:R-:W-:-:S02]  /*1610*/  ISETP.GE.AND P4, PT, R12, RZ, PT ;  /* 0x000000ff0c00720c */ /* 0x000fc40003f86270 */
[----:B------:R-:W-:Y:S01]  /*1620*/  ISETP.GT.U32.AND P1, PT, R6, R33, PT ;  /* 0x000000210600720c */ /* 0x000fe20003f24070 */
[----:B------:R-:W-:Y:S01]  /*1630*/  IMAD.HI.U32 R4, R13, R39, RZ ;  /* 0x000000270d047227 */ /* 0x000fe200078e00ff */
[----:B------:R-:W-:Y:S02]  /*1640*/  ISETP.GE.AND P3, PT, R24, RZ, PT ;  /* 0x000000ff1800720c */ /* 0x000fe40003f66270 */
[----:B------:R-:W-:Y:S01]  /*1650*/  LOP3.LUT R24, R22, 0xe, RZ, 0xfc, !PT ;  /* 0x0000000e16187812 */ /* 0x000fe200078efcff */
[----:B------:R-:W-:Y:S01]  /*1660*/  @!P6 IMAD.IADD R35, R35, 0x1, -R6 ;  /* 0x000000012323e824 */ /* 0x000fe200078e0a06 */
[----:B------:R-:W-:Y:S01]  /*1670*/  IABS R65, R26 ;  /* 0x0000001a00417213 */ /* 0x000fe20000000000 */
[----:B------:R-:W-:Y:S01]  /*1680*/  IMAD.MOV R12, RZ, RZ, -R4 ;  /* 0x000000ffff0c7224 */ /* 0x000fe200078e0a04 */
[----:B------:R-:W-:Y:S01]  /*1690*/  IABS R63, R24 ;  /* 0x00000018003f7213 */ /* 0x000fe20000000000 */
[----:B------:R-:W-:Y:S01]  /*16a0*/  @!P5 IMAD.IADD R5, R5, 0x1, -R6 ;  /* 0x000000010505d824 */ /* 0x000fe200078e0a06 */
[----:B------:R-:W-:Y:S01]  /*16b0*/  ISETP.GE.AND P5, PT, R16, RZ, PT ;  /* 0x000000ff1000720c */ /* 0x000fe20003fa6270 */
[----:B------:R-:W-:Y:S01]  /*16c0*/  IMAD.HI.U32 R4, R13, R14, RZ ;  /* 0x0000000e0d047227 */ /* 0x000fe200078e00ff */
[----:B------:R-:W-:-:S02]  /*16d0*/  LOP3.LUT R16, R22, 0x20, RZ, 0xfc, !PT ;  /* 0x0000002016107812 */ /* 0x000fc400078efcff */
[----:B------:R-:W-:Y:S01]  /*16e0*/  ISETP.GT.U32.AND P6, PT, R6, R35, PT ;  /* 0x000000230600720c */ /* 0x000fe20003fc4070 */
[----:B------:R-:W-:Y:S01]  /*16f0*/  IMAD.MOV.U32 R31, RZ, RZ, R5 ;  /* 0x000000ffff1f7224 */ /* 0x000fe200078e0005 */
[----:B------:R-:W-:Y:S01]  /*1700*/  IABS R45, R16 ;  /* 0x00000010002d7213 */ /* 0x000fe20000000000 */
[----:B------:R-:W-:Y:S02]  /*1710*/  IMAD.MOV R5, RZ, RZ, -R4 ;  /* 0x000000ffff057224 */ /* 0x000fe400078e0a04 */
[----:B------:R-:W-:-:S04]  /*1720*/  IMAD.HI.U32 R4, R13, R43, RZ ;  /* 0x0000002b0d047227 */ /* 0x000fc800078e00ff */
[----:B------:R-:W-:Y:S02]  /*1730*/  IMAD R39, R6, R12, R39 ;  /* 0x0000000c06277224 */ /* 0x000fe400078e0227 */
[----:B------:R-:W-:Y:S02]  /*1740*/  IMAD.MOV R12, RZ, RZ, -R4 ;  /* 0x000000ffff0c7224 */ /* 0x000fe400078e0a04 */
[----:B------:R-:W-:-:S04]  /*1750*/  IMAD.HI.U32 R4, R13, R45, RZ ;  /* 0x0000002d0d047227 */ /* 0x000fc800078e00ff */
[----:B------:R-:W-:Y:S02]  /*1760*/  @!P1 IMAD.IADD R33, R33, 0x1, -R6 ;  /* 0x0000000121219824 */ /* 0x000fe400078e0a06 */
[----:B------:R-:W-:Y:S02]  /*1770*/  IMAD.MOV R4, RZ, RZ, -R4 ;  /* 0x000000ffff047224 */ /* 0x000fe400078e0a04 */
[----:B------:R-:W-:Y:S01]  /*1780*/  @!P6 IMAD.IADD R35, R35, 0x1, -R6 ;  /* 0x000000012323e824 */ /* 0x000fe200078e0a06 */
[C---:B------:R-:W-:Y:S01]  /*1790*/  ISETP.GT.U32.AND P1, PT, R6.reuse, R33, PT ;  /* 0x000000210600720c */ /* 0x040fe20003f24070 */
[----:B------:R-:W-:Y:S01]  /*17a0*/  @!P3 IMAD.MOV R31, RZ, RZ, -R31 ;  /* 0x000000ffff1fb224 */ /* 0x000fe200078e0a1f */
[C---:B------:R-:W-:Y:S01]  /*17b0*/  ISETP.GT.U32.AND P3, PT, R6.reuse, R39, PT ;  /* 0x000000270600720c */ /* 0x040fe20003f64070 */
[----:B------:R-:W-:Y:S02]  /*17c0*/  IMAD R45, R6, R4, R45 ;  /* 0x00000004062d7224 */ /* 0x000fe400078e022d */
[----:B------:R-:W-:-:S02]  /*17d0*/  IMAD.MOV.U32 R37, RZ, RZ, R35 ;  /* 0x000000ffff257224 */ /* 0x000fc400078e0023 */
[C---:B------:R-:W-:Y:S02]  /*17e0*/  IMAD R43, R6.reuse, R12, R43 ;  /* 0x0000000c062b7224 */ /* 0x040fe400078e022b */
[----:B------:R-:W-:Y:S01]  /*17f0*/  @!P0 IMAD.MOV R37, RZ, RZ, -R37 ;  /* 0x000000ffff258224 */ /* 0x000fe200078e0a25 */
[C---:B------:R-:W-:Y:S01]  /*1800*/  ISETP.GT.U32.AND P0, PT, R6.reuse, R45, PT ;  /* 0x0000002d0600720c */ /* 0x040fe20003f04070 */
[C---:B------:R-:W-:Y:S01]  /*1810*/  IMAD R5, R6.reuse, R5, R14 ;  /* 0x0000000506057224 */ /* 0x040fe200078e020e */
[----:B------:R-:W-:Y:S01]  /*1820*/  ISETP.GT.U32.AND P6, PT, R6, R43, PT ;  /* 0x0000002b0600720c */ /* 0x000fe20003fc4070 */
[--C-:B------:R-:W-:Y:S01]  /*1830*/  @!P1 IMAD.IADD R33, R33, 0x1, -R6.reuse ;  /* 0x0000000121219824 */ /* 0x100fe200078e0a06 */
[----:B------:R-:W-:Y:S01]  /*1840*/  ISETP.GE.AND P1, PT, R18, RZ, PT ;  /* 0x000000ff1200720c */ /* 0x000fe20003f26270 */
[----:B------:R-:W-:Y:S01]  /*1850*/  @!P3 IMAD.IADD R39, R39, 0x1, -R6 ;  /* 0x000000012727b824 */ /* 0x000fe200078e0a06 */
[----:B------:R-:W-:Y:S01]  /*1860*/  LOP3.LUT R18, R22, 0x1e, RZ, 0xfc, !PT ;  /* 0x0000001e16127812 */ /* 0x000fe200078efcff */
[----:B------:R-:W-:Y:S01]  /*1870*/  @!P2 IMAD.MOV R33, RZ, RZ, -R33 ;  /* 0x000000ffff21a224 */ /* 0x000fe200078e0a21 */
[C---:B------:R-:W-:Y:S01]  /*1880*/  ISETP.GT.U32.AND P2, PT, R6.reuse, R5, PT ;  /* 0x000000050600720c */ /* 0x040fe20003f44070 */
[----:B------:R-:W-:Y:S01]  /*1890*/  IMAD.HI.U32 R12, R13, R49, RZ ;  /* 0x000000310d0c7227 */ /* 0x000fe200078e00ff */
[----:B------:R-:W-:-:S02]  /*18a0*/  ISETP.GT.U32.AND P3, PT, R6, R39, PT ;  /* 0x000000270600720c */ /* 0x000fc40003f64070 */
[----:B------:R-:W-:Y:S01]  /*18b0*/  IABS R14, R18 ;  /* 0x00000012000e7213 */ /* 0x000fe20000000000 */
[--C-:B------:R-:W-:Y:S02]  /*18c0*/  @!P0 IMAD.IADD R45, R45, 0x1, -R6.reuse ;  /* 0x000000012d2d8824 */ /* 0x100fe400078e0a06 */
[----:B------:R-:W-:Y:S02]  /*18d0*/  @!P6 IMAD.IADD R43, R43, 0x1, -R6 ;  /* 0x000000012b2be824 */ /* 0x000fe400078e0a06 */
[----:B------:R-:W-:Y:S01]  /*18e0*/  IMAD.HI.U32 R4, R13, R14, RZ ;  /* 0x0000000e0d047227 */ /* 0x000fe200078e00ff */
[C---:B------:R-:W-:Y:S02]  /*18f0*/  ISETP.GT.U32.AND P0, PT, R6.reuse, R45, PT ;  /* 0x0000002d0600720c */ /* 0x040fe40003f04070 */
[----:B------:R-:W-:Y:S01]  /*1900*/  ISETP.GT.U32.AND P6, PT, R6, R43, PT ;  /* 0x0000002b0600720c */ /* 0x000fe20003fc4070 */
[----:B------:R-:W-:Y:S01]  /*1910*/  IMAD.MOV R35, RZ, RZ, -R4 ;  /* 0x000000ffff237224 */ /* 0x000fe200078e0a04 */
[----:B------:R-:W-:Y:S01]  /*1920*/  LOP3.LUT R4, R22, 0x1a, RZ, 0xfc, !PT ;  /* 0x0000001a16047812 */ /* 0x000fe200078efcff */
[----:B------:R-:W-:Y:S01]  /*1930*/  @!P3 IMAD.IADD R39, R39, 0x1, -R6 ;  /* 0x000000012727b824 */ /* 0x000fe200078e0a06 */
[----:B------:R-:W-:Y:S01]  /*1940*/  ISETP.GE.AND P3, PT, R16, RZ, PT ;  /* 0x000000ff1000720c */ /* 0x000fe20003f66270 */
[----:B------:R-:W-:Y:S01]  /*1950*/  IMAD R35, R6, R35, R14 ;  /* 0x0000002306237224 */ /* 0x000fe200078e020e */
[C---:B------:R-:W-:Y:S01]  /*1960*/  LOP3.LUT R14, R22.reuse, 0x16, RZ, 0xfc, !PT ;  /* 0x00000016160e7812 */ /* 0x040fe200078efcff */
[----:B------:R-:W-:Y:S01]  /*1970*/  @!P2 IMAD.IADD R5, R5, 0x1, -R6 ;  /* 0x000000010505a824 */ /* 0x000fe200078e0a06 */
[----:B------:R-:W-:Y:S01]  /*1980*/  LOP3.LUT R16, R22, 0x14, RZ, 0xfc, !PT ;  /* 0x0000001416107812 */ /* 0x000fe200078efcff */
[----:B------:R-:W-:Y:S01]  /*1990*/  IMAD.MOV R12, RZ, RZ, -R12 ;  /* 0x000000ffff0c7224 */ /* 0x000fe200078e0a0c */
[----:B------:R-:W-:Y:S01]  /*19a0*/  IABS R55, R14 ;  /* 0x0000000e00377213 */ /* 0x000fe20000000000 */
[--C-:B------:R-:W-:Y:S01]  /*19b0*/  @!P0 IMAD.IADD R45, R45, 0x1, -R6.reuse ;  /* 0x000000012d2d8824 */ /* 0x100fe200078e0a06 */
[C---:B------:R-:W-:Y:S01]  /*19c0*/  ISETP.GT.U32.AND P0, PT, R6.reuse, R35, PT ;  /* 0x000000230600720c */ /* 0x040fe20003f04070 */
[C---:B------:R-:W-:Y:S01]  /*19d0*/  IMAD R49, R6.reuse, R12, R49 ;  /* 0x0000000c06317224 */ /* 0x040fe200078e0231 */
[----:B------:R-:W-:Y:S01]  /*19e0*/  ISETP.GT.U32.AND P2, PT, R6, R5, PT ;  /* 0x000000050600720c */ /* 0x000fe20003f44070 */
[----:B------:R-:W-:Y:S01]  /*19f0*/  @!P6 IMAD.IADD R43, R43, 0x1, -R6 ;  /* 0x000000012b2be824 */ /* 0x000fe200078e0a06 */
[----:B------:R-:W-:Y:S01]  /*1a00*/  ISETP.GE.AND P6, PT, R4, RZ, PT ;  /* 0x000000ff0400720c */ /* 0x000fe20003fc6270 */
[----:B------:R-:W-:Y:S01]  /*1a10*/  @!P3 IMAD.MOV R45, RZ, RZ, -R45 ;  /* 0x000000ffff2db224 */ /* 0x000fe200078e0a2d */
[----:B------:R-:W-:Y:S01]  /*1a20*/  IABS R4, R4 ;  /* 0x0000000400047213 */ /* 0x000fe20000000000 */
[----:B------:R-:W-:Y:S01]  /*1a30*/  @!P1 IMAD.MOV R43, RZ, RZ, -R43 ;  /* 0x000000ffff2b9224 */ /* 0x000fe200078e0a2b */
[----:B------:R-:W-:Y:S01]  /*1a40*/  ISETP.GT.U32.AND P3, PT, R6, R49, PT ;  /* 0x000000310600720c */ /* 0x000fe20003f64070 */
[----:B------:R-:W-:Y:S01]  /*1a50*/  @!P4 IMAD.MOV R39, RZ, RZ, -R39 ;  /* 0x000000ffff27c224 */ /* 0x000fe200078e0a27 */
[----:B------:R-:W-:-:S02]  /*1a60*/  LOP3.LUT R12, R22, 0x18, RZ, 0xfc, !PT ;  /* 0x00000018160c7812 */ /* 0x000fc400078efcff */
[----:B------:R-:W-:Y:S01]  /*1a70*/  ISETP.GE.AND P1, PT, R14, RZ, PT ;  /* 0x000000ff0e00720c */ /* 0x000fe20003f26270 */
[----:B------:R-:W-:Y:S01]  /*1a80*/  @!P0 IMAD.IADD R35, R35, 0x1, -R6 ;  /* 0x0000000123238824 */ /* 0x000fe200078e0a06 */
[----:B------:R-:W-:Y:S01]  /*1a90*/  IABS R53, R12 ;  /* 0x0000000c00357213 */ /* 0x000fe20000000000 */
[----:B------:R-:W-:Y:S01]  /*1aa0*/  IMAD.MOV.U32 R14, RZ, RZ, R4 ;  /* 0x000000ffff0e7224 */ /* 0x000fe200078e0004 */
[----:B------:R-:W-:Y:S01]  /*1ab0*/  IABS R57, R16 ;  /* 0x0000001000397213 */ /* 0x000fe20000000000 */
[----:B------:R-:W-:Y:S01]  /*1ac0*/  @!P2 IMAD.IADD R5, R5, 0x1, -R6 ;  /* 0x000000010505a824 */ /* 0x000fe200078e0a06 */
[----:B------:R-:W-:Y:S01]  /*1ad0*/  ISETP.GT.U32.AND P0, PT, R6, R35, PT ;  /* 0x000000230600720c */ /* 0x000fe20003f04070 */
[C---:B------:R-:W-:Y:S01]  /*1ae0*/  IMAD.HI.U32 R4, R13.reuse, R14, RZ ;  /* 0x0000000e0d047227 */ /* 0x040fe200078e00ff */
[----:B------:R-:W-:Y:S02]  /*1af0*/  ISETP.GE.AND P4, PT, R18, RZ, PT ;  /* 0x000000ff1200720c */ /* 0x000fe40003f86270 */
[----:B------:R-:W-:Y:S01]  /*1b00*/  LOP3.LUT R18, R22, 0x12, RZ, 0xfc, !PT ;  /* 0x0000001216127812 */ /* 0x000fe200078efcff */
[----:B------:R-:W-:Y:S01]  /*1b10*/  IMAD.MOV.U32 R41, RZ, RZ, R5 ;  /* 0x000000ffff297224 */ /* 0x000fe200078e0005 */
[----:B------:R-:W-:Y:S01]  /*1b20*/  ISETP.GE.AND P2, PT, R20, RZ, PT ;  /* 0x000000ff1400720c */ /* 0x000fe20003f46270 */
[----:B------:R-:W-:Y:S01]  /*1b30*/  IMAD.HI.U32 R5, R13, R53, RZ ;  /* 0x000000350d057227 */ /* 0x000fe200078e00ff */
[----:B------:R-:W-:-:S02]  /*1b40*/  IABS R59, R18 ;  /* 0x00000012003b7213 */ /* 0x000fc40000000000 */
[----:B------:R-:W-:Y:S01]  /*1b50*/  LOP3.LUT R20, R22, 0x10, RZ, 0xfc, !PT ;  /* 0x0000001016147812 */ /* 0x000fe200078efcff */
[----:B------:R-:W-:Y:S02]  /*1b60*/  IMAD.MOV R47, RZ, RZ, -R4 ;  /* 0x000000ffff2f7224 */ /* 0x000fe400078e0a04 */
[----:B------:R-:W-:Y:S01]  /*1b70*/  @!P3 IMAD.IADD R49, R49, 0x1, -R6 ;  /* 0x000000013131b824 */ /* 0x000fe200078e0a06 */
[----:B------:R-:W-:Y:S01]  /*1b80*/  IABS R61, R20 ;  /* 0x00000014003d7213 */ /* 0x000fe20000000000 */
[----:B------:R-:W-:Y:S02]  /*1b90*/  IMAD.MOV R4, RZ, RZ, -R5 ;  /* 0x000000ffff047224 */ /* 0x000fe400078e0a05 */
[C---:B------:R-:W-:Y:S01]  /*1ba0*/  IMAD R5, R6.reuse, R47, R14 ;  /* 0x0000002f06057224 */ /* 0x040fe200078e020e */
[C---:B------:R-:W-:Y:S01]  /*1bb0*/  ISETP.GT.U32.AND P3, PT, R6.reuse, R49, PT ;  /* 0x000000310600720c */ /* 0x040fe20003f64070 */
[----:B------:R-:W-:Y:S02]  /*1bc0*/  @!P0 IMAD.IADD R35, R35, 0x1, -R6 ;  /* 0x0000000123238824 */ /* 0x000fe400078e0a06 */
[C---:B------:R-:W-:Y:S01]  /*1bd0*/  IMAD R53, R6.reuse, R4, R53 ;  /* 0x0000000406357224 */ /* 0x040fe200078e0235 */
[----:B------:R-:W-:Y:S01]  /*1be0*/  ISETP.GT.U32.AND P0, PT, R6, R5, PT ;  /* 0x000000050600720c */ /* 0x000fe20003f04070 */
[----:B------:R-:W-:Y:S01]  /*1bf0*/  @!P5 IMAD.MOV R41, RZ, RZ, -R41 ;  /* 0x000000ffff29d224 */ /* 0x000fe200078e0a29 */
[----:B------:R-:W-:Y:S01]  /*1c00*/  ISETP.GE.AND P5, PT, R12, RZ, PT ;  /* 0x000000ff0c00720c */ /* 0x000fe20003fa6270 */
[----:B------:R-:W-:-:S04]  /*1c10*/  IMAD.HI.U32 R12, R13, R55, RZ ;  /* 0x000000370d0c7227 */ /* 0x000fc800078e00ff */
[----:B------:R-:W-:Y:S02]  /*1c20*/  IMAD.MOV R12, RZ, RZ, -R12 ;  /* 0x000000ffff0c7224 */ /* 0x000fe400078e0a0c */
[----:B------:R-:W-:Y:S01]  /*1c30*/  @!P3 IMAD.IADD R49, R49, 0x1, -R6 ;  /* 0x000000013131b824 */ /* 0x000fe200078e0a06 */
[----:B------:R-:W-:Y:S01]  /*1c40*/  ISETP.GT.U32.AND P3, PT, R6, R53, PT ;  /* 0x000000350600720c */ /* 0x000fe20003f64070 */
[----:B------:R-:W-:-:S04]  /*1c50*/  IMAD.HI.U32 R4, R13, R57, RZ ;  /* 0x000000390d047227 */ /* 0x000fc800078e00ff */
[----:B------:R-:W-:Y:S02]  /*1c60*/  @!P0 IMAD.IADD R5, R5, 0x1, -R6 ;  /* 0x0000000105058824 */ /* 0x000fe400078e0a06 */
[C---:B------:R-:W-:Y:S02]  /*1c70*/  IMAD R55, R6.reuse, R12, R55 ;  /* 0x0000000c06377224 */ /* 0x040fe400078e0237 */
[----:B------:R-:W-:Y:S01]  /*1c80*/  IMAD.MOV R4, RZ, RZ, -R4 ;  /* 0x000000ffff047224 */ /* 0x000fe200078e0a04 */
[----:B------:R-:W-:Y:S01]  /*1c90*/  ISETP.GT.U32.AND P0, PT, R6, R5, PT ;  /* 0x000000050600720c */ /* 0x000fe20003f04070 */
[----:B------:R-:W-:-:S04]  /*1ca0*/  IMAD.HI.U32 R12, R13, R61, RZ ;  /* 0x0000003d0d0c7227 */ /* 0x000fc800078e00ff */
[----:B------:R-:W-:Y:S02]  /*1cb0*/  @!P3 IMAD.IADD R53, R53, 0x1, -R6 ;  /* 0x000000013535b824 */ /* 0x000fe400078e0a06 */
[C---:B------:R-:W-:Y:S02]  /*1cc0*/  IMAD R57, R6.reuse, R4, R57 ;  /* 0x0000000406397224 */ /* 0x040fe400078e0239 */
[----:B------:R-:W-:Y:S01]  /*1cd0*/  IMAD.HI.U32 R4, R13, R59, RZ ;  /* 0x0000003b0d047227 */ /* 0x000fe200078e00ff */
[----:B------:R-:W-:-:S03]  /*1ce0*/  ISETP.GT.U32.AND P3, PT, R6, R53, PT ;  /* 0x000000350600720c */ /* 0x000fc60003f64070 */
[----:B------:R-:W-:Y:S01]  /*1cf0*/  @!P0 IMAD.IADD R5, R5, 0x1, -R6 ;  /* 0x0000000105058824 */ /* 0x000fe200078e0a06 */
[----:B------:R-:W-:Y:S01]  /*1d00*/  ISETP.GT.U32.AND P0, PT, R6, R55, PT ;  /* 0x000000370600720c */ /* 0x000fe20003f04070 */
[----:B------:R-:W-:Y:S02]  /*1d10*/  IMAD.MOV R14, RZ, RZ, -R4 ;  /* 0x000000ffff0e7224 */ /* 0x000fe400078e0a04 */
[----:B------:R-:W-:-:S04]  /*1d20*/  IMAD.HI.U32 R4, R13, R63, RZ ;  /* 0x0000003f0d047227 */ /* 0x000fc800078e00ff */
[C---:B------:R-:W-:Y:S02]  /*1d30*/  IMAD R59, R6.reuse, R14, R59 ;  /* 0x0000000e063b7224 */ /* 0x040fe400078e023b */
[----:B------:R-:W-:Y:S01]  /*1d40*/  @!P3 IMAD.IADD R53, R53, 0x1, -R6 ;  /* 0x000000013535b824 */ /* 0x000fe200078e0a06 */
[C---:B------:R-:W-:Y:S01]  /*1d50*/  ISETP.GT.U32.AND P3, PT, R6.reuse, R57, PT ;  /* 0x000000390600720c */ /* 0x040fe20003f64070 */
[----:B------:R-:W-:Y:S02]  /*1d60*/  IMAD.MOV R12, RZ, RZ, -R12 ;  /* 0x000000ffff0c7224 */ /* 0x000fe400078e0a0c */
[----:B------:R-:W-:Y:S01]  /*1d70*/  @!P0 IMAD.IADD R55, R55, 0x1, -R6 ;  /* 0x0000000137378824 */ /* 0x000fe200078e0a06 */
[C---:B------:R-:W-:Y:S01]  /*1d80*/  ISETP.GT.U32.AND P0, PT, R6.reuse, R59, PT ;  /* 0x0000003b0600720c */ /* 0x040fe20003f04070 */
[----:B------:R-:W-:Y:S02]  /*1d90*/  IMAD.MOV R14, RZ, RZ, -R4 ;  /* 0x000000ffff0e7224 */ /* 0x000fe400078e0a04 */
[----:B------:R-:W-:-:S02]  /*1da0*/  IMAD R61, R6, R12, R61 ;  /* 0x0000000c063d7224 */ /* 0x000fc400078e023d */
[----:B------:R-:W-:Y:S02]  /*1db0*/  IMAD R63, R6, R14, R63 ;  /* 0x0000000e063f7224 */ /* 0x000fe400078e023f */
[----:B------:R-:W-:-:S04]  /*1dc0*/  IMAD.HI.U32 R4, R13, R65, RZ ;  /* 0x000000410d047227 */ /* 0x000fc800078e00ff */
[--C-:B------:R-:W-:Y:S01]  /*1dd0*/  @!P3 IMAD.IADD R57, R57, 0x1, -R6.reuse ;  /* 0x000000013939b824 */ /* 0x100fe200078e0a06 */
[C---:B------:R-:W-:Y:S01]  /*1de0*/  ISETP.GT.U32.AND P3, PT, R6.reuse, R61, PT ;  /* 0x0000003d0600720c */ /* 0x040fe20003f64070 */
[----:B------:R-:W-:Y:S01]  /*1df0*/  @!P0 IMAD.IADD R59, R59, 0x1, -R6 ;  /* 0x000000013b3b8824 */ /* 0x000fe200078e0a06 */
[C---:B------:R-:W-:Y:S01]  /*1e00*/  ISETP.GT.U32.AND P0, PT, R6.reuse, R63, PT ;  /* 0x0000003f0600720c */ /* 0x040fe20003f04070 */
[----:B------:R-:W-:Y:S02]  /*1e10*/  IMAD.MOV R4, RZ, RZ, -R4 ;  /* 0x000000ffff047224 */ /* 0x000fe400078e0a04 */
[----:B------:R-:W-:Y:S02]  /*1e20*/  IMAD.MOV.U32 R47, RZ, RZ, R35 ;  /* 0x000000ffff2f7224 */ /* 0x000fe400078e0023 */
[----:B------:R-:W-:Y:S01]  /*1e30*/  IMAD R65, R6, R4, R65 ;  /* 0x0000000406417224 */ /* 0x000fe200078e0241 */
[----:B------:R-:W0:Y:S01]  /*1e40*/  LDC R35, c[0x0][0x238] ;  /* 0x00008e00ff237b82 */ /* 0x000e220000000800 */
[----:B------:R-:W-:-:S04]  /*1e50*/  IMAD.HI.U32 R4, R13, R67, RZ ;  /* 0x000000430d047227 */ /* 0x000fc800078e00ff */
[----:B------:R-:W-:Y:S01]  /*1e60*/  @!P3 IMAD.IADD R61, R61, 0x1, -R6 ;  /* 0x000000013d3db824 */ /* 0x000fe200078e0a06 */
[C---:B------:R-:W-:Y:S01]  /*1e70*/  ISETP.GT.U32.AND P3, PT, R6.reuse, R65, PT ;  /* 0x000000410600720c */ /* 0x040fe20003f64070 */
[----:B------:R-:W-:Y:S02]  /*1e80*/  IMAD.MOV R4, RZ, RZ, -R4 ;  /* 0x000000ffff047224 */ /* 0x000fe400078e0a04 */
[----:B------:R-:W-:Y:S01]  /*1e90*/  @!P0 IMAD.IADD R63, R63, 0x1, -R6 ;  /* 0x000000013f3f8824 */ /* 0x000fe200078e0a06 */
[C---:B------:R-:W-:Y:S01]  /*1ea0*/  ISETP.GT.U32.AND P0, PT, R6.reuse, R55, PT ;  /* 0x000000370600720c */ /* 0x040fe20003f04070 */
[----:B------:R-:W-:Y:S02]  /*1eb0*/  IMAD R67, R6, R4, R67 ;  /* 0x0000000406437224 */ /* 0x000fe400078e0243 */
[----:B------:R-:W-:-:S04]  /*1ec0*/  IMAD.HI.U32 R4, R13, R69, RZ ;  /* 0x000000450d047227 */ /* 0x000fc800078e00ff */
[----:B------:R-:W-:Y:S01]  /*1ed0*/  @!P2 IMAD.MOV R49, RZ, RZ, -R49 ;  /* 0x000000ffff31a224 */ /* 0x000fe200078e0a31 */
[----:B------:R-:W-:Y:S01]  /*1ee0*/  ISETP.GT.U32.AND P2, PT, R6, R57, PT ;  /* 0x000000390600720c */ /* 0x000fe20003f44070 */
[----:B------:R-:W-:Y:S02]  /*1ef0*/  IMAD.MOV R4, RZ, RZ, -R4 ;  /* 0x000000ffff047224 */ /* 0x000fe400078e0a04 */
[----:B------:R-:W-:-:S04]  /*1f00*/  IMAD.HI.U32 R12, R13, R71, RZ ;  /* 0x000000470d0c7227 */ /* 0x000fc800078e00ff */
[----:B------:R-:W-:Y:S01]  /*1f10*/  @!P4 IMAD.MOV R47, RZ, RZ, -R47 ;  /* 0x000000ffff2fc224 */ /* 0x000fe200078e0a2f */
[C---:B------:R-:W-:Y:S01]  /*1f20*/  ISETP.GT.U32.AND P4, PT, R6.reuse, R59, PT ;  /* 0x0000003b0600720c */ /* 0x040fe20003f84070 */
[----:B------:R-:W-:Y:S01]  /*1f30*/  @!P3 IMAD.IADD R65, R65, 0x1, -R6 ;  /* 0x000000014141b824 */ /* 0x000fe200078e0a06 */
[C---:B------:R-:W-:Y:S01]  /*1f40*/  ISETP.GT.U32.AND P3, PT, R6.reuse, R61, PT ;  /* 0x0000003d0600720c */ /* 0x040fe20003f64070 */
[----:B------:R-:W-:Y:S02]  /*1f50*/  IMAD R69, R6, R4, R69 ;  /* 0x0000000406457224 */ /* 0x000fe400078e0245 */
[----:B------:R-:W-:Y:S02]  /*1f60*/  IMAD.MOV R12, RZ, RZ, -R12 ;  /* 0x000000ffff0c7224 */ /* 0x000fe400078e0a0c */
[----:B------:R-:W-:-:S04]  /*1f70*/  IMAD.HI.U32 R4, R13, R75, RZ ;  /* 0x0000004b0d047227 */ /* 0x000fc800078e00ff */
[----:B------:R-:W-:Y:S01]  /*1f80*/  IMAD.MOV.U32 R51, RZ, RZ, R5 ;  /* 0x000000ffff337224 */ /* 0x000fe200078e0005 */
[----:B------:R-:W-:Y:S01]  /*1f90*/  SHF.R.S32.HI R5, RZ, 0x6, R10 ;  /* 0x00000006ff057819 */ /* 0x000fe2000001140a */
[----:B------:R-:W-:Y:S01]  /*1fa0*/  @!P0 IMAD.IADD R55, R55, 0x1, -R6 ;  /* 0x0000000137378824 */ /* 0x000fe200078e0a06 */
[C---:B------:R-:W-:Y:S01]  /*1fb0*/  ISETP.GT.U32.AND P0, PT, R6.reuse, R67, PT ;  /* 0x000000430600720c */ /* 0x040fe20003f04070 */
[C---:B------:R-:W-:Y:S01]  /*1fc0*/  IMAD R71, R6.reuse, R12, R71 ;  /* 0x0000000c06477224 */ /* 0x040fe200078e0247 */
[----:B------:R-:W-:Y:S01]  /*1fd0*/  IABS R12, R38 ;  /* 0x00000026000c7213 */ /* 0x000fe20000000000 */
[----:B------:R-:W-:Y:S01]  /*1fe0*/  IMAD.MOV R4, RZ, RZ, -R4 ;  /* 0x000000ffff047224 */ /* 0x000fe200078e0a04 */
[----:B------:R-:W-:Y:S01]  /*1ff0*/  SGXT R5, R5, 0x1 ;  /* 0x000000010505781a */ /* 0x000fe20000000200 */
[----:B------:R-:W-:Y:S01]  /*2000*/  @!P6 IMAD.MOV R51, RZ, RZ, -R51 ;  /* 0x000000ffff33e224 */ /* 0x000fe200078e0a33 */
[----:B------:R-:W-:Y:S01]  /*2010*/  ISETP.GT.U32.AND P6, PT, R6, R65, PT ;  /* 0x000000410600720c */ /* 0x000fe20003fc4070 */
[----:B------:R-:W-:-:S04]  /*2020*/  IMAD.HI.U32 R14, R13, R73, RZ ;  /* 0x000000490d0e7227 */ /* 0x000fc800078e00ff */
[----:B------:R-:W-:Y:S01]  /*2030*/  IMAD R75, R6, R4, R75 ;  /* 0x00000004064b7224 */ /* 0x000fe200078e024b */
[----:B------:R-:W-:Y:S01]  /*2040*/  LOP3.LUT R4, R10, 0x40, RZ, 0xc0, !PT ;  /* 0x000000400a047812 */ /* 0x000fe200078ec0ff */
[----:B------:R-:W-:Y:S01]  /*2050*/  @!P2 IMAD.IADD R57, R57, 0x1, -R6 ;  /* 0x000000013939a824 */ /* 0x000fe200078e0a06 */
[C---:B------:R-:W-:Y:S01]  /*2060*/  ISETP.GT.U32.AND P2, PT, R6.reuse, R69, PT ;  /* 0x000000450600720c */ /* 0x040fe20003f44070 */
[----:B------:R-:W-:Y:S01]  /*2070*/  @!P5 IMAD.MOV R53, RZ, RZ, -R53 ;  /* 0x000000ffff35d224 */ /* 0x000fe200078e0a35 */
[----:B------:R-:W-:Y:S01]  /*2080*/  ISETP.GT.U32.AND P5, PT, R6, R63, PT ;  /* 0x0000003f0600720c */ /* 0x000fe20003fa4070 */
[----:B------:R-:W-:-:S04]  /*2090*/  IMAD.HI.U32 R13, R13, R12, RZ ;  /* 0x0000000c0d0d7227 */ /* 0x000fc800078e00ff */
[----:B------:R-:W-:Y:S01]  /*20a0*/  @!P4 IMAD.IADD R59, R59, 0x1, -R6 ;  /* 0x000000013b3bc824 */ /* 0x000fe200078e0a06 */
[C---:B------:R-:W-:Y:S01]  /*20b0*/  ISETP.GT.U32.AND P4, PT, R6.reuse, R71, PT ;  /* 0x000000470600720c */ /* 0x040fe20003f84070 */
[----:B------:R-:W-:Y:S02]  /*20c0*/  IMAD.MOV R14, RZ, RZ, -R14 ;  /* 0x000000ffff0e7224 */ /* 0x000fe400078e0a0e */
[--C-:B------:R-:W-:Y:S01]  /*20d0*/  @!P3 IMAD.IADD R61, R61, 0x1, -R6.reuse ;  /* 0x000000013d3db824 */ /* 0x100fe200078e0a06 */
[C---:B------:R-:W-:Y:S01]  /*20e0*/  ISETP.GT.U32.AND P3, PT, R6.reuse, R75, PT ;  /* 0x0000004b0600720c */ /* 0x040fe20003f64070 */
[----:B------:R-:W-:Y:S02]  /*20f0*/  IMAD.MOV R13, RZ, RZ, -R13 ;  /* 0x000000ffff0d7224 */ /* 0x000fe400078e0a0d */
[----:B------:R-:W-:Y:S02]  /*2100*/  IMAD R73, R6, R14, R73 ;  /* 0x0000000e06497224 */ /* 0x000fe400078e0249 */
[----:B------:R-:W-:Y:S01]  /*2110*/  @!P0 IMAD.IADD R67, R67, 0x1, -R6 ;  /* 0x0000000143438824 */ /* 0x000fe200078e0a06 */
[----:B------:R-:W-:Y:S01]  /*2120*/  ISETP.GE.AND P0, PT, R18, RZ, PT ;  /* 0x000000ff1200720c */ /* 0x000fe20003f06270 */
[----:B------:R-:W-:-:S02]  /*2130*/  IMAD R13, R6, R13, R12 ;  /* 0x0000000d060d7224 */ /* 0x000fc400078e020c */
[--C-:B------:R-:W-:Y:S01]  /*2140*/  @!P6 IMAD.IADD R65, R65, 0x1, -R6.reuse ;  /* 0x000000014141e824 */ /* 0x100fe200078e0a06 */
[C---:B------:R-:W-:Y:S01]  /*2150*/  ISETP.GT.U32.AND P6, PT, R6.reuse, R73, PT ;  /* 0x000000490600720c */ /* 0x040fe20003fc4070 */
[--C-:B------:R-:W-:Y:S01]  /*2160*/  @!P2 IMAD.IADD R69, R69, 0x1, -R6.reuse ;  /* 0x000000014545a824 */ /* 0x100fe200078e0a06 */
[----:B------:R-:W-:Y:S01]  /*2170*/  ISETP.GT.U32.AND P2, PT, R6, R13, PT ;  /* 0x0000000d0600720c */ /* 0x000fe20003f44070 */
[--C-:B------:R-:W-:Y:S01]  /*2180*/  @!P5 IMAD.IADD R63, R63, 0x1, -R6.reuse ;  /* 0x000000013f3fd824 */ /* 0x100fe200078e0a06 */
[----:B------:R-:W-:Y:S01]  /*2190*/  ISETP.GE.AND P5, PT, R16, RZ, PT ;  /* 0x000000ff1000720c */ /* 0x000fe20003fa6270 */
[--C-:B------:R-:W-:Y:S01]  /*21a0*/  @!P4 IMAD.IADD R71, R71, 0x1, -R6.reuse ;  /* 0x000000014747c824 */ /* 0x100fe200078e0a06 */
[----:B------:R-:W-:Y:S01]  /*21b0*/  ISETP.GE.AND P4, PT, R20, RZ, PT ;  /* 0x000000ff1400720c */ /* 0x000fe20003f86270 */
[--C-:B------:R-:W-:Y:S01]  /*21c0*/  @!P3 IMAD.IADD R75, R75, 0x1, -R6.reuse ;  /* 0x000000014b4bb824 */ /* 0x100fe200078e0a06 */
[----:B------:R-:W-:Y:S01]  /*21d0*/  ISETP.GE.AND P3, PT, R24, RZ, PT ;  /* 0x000000ff1800720c */ /* 0x000fe20003f66270 */
[----:B------:R-:W-:Y:S01]  /*21e0*/  @!P0 IMAD.MOV R59, RZ, RZ, -R59 ;  /* 0x000000ffff3b8224 */ /* 0x000fe200078e0a3b */
[C---:B------:R-:W-:Y:S01]  /*21f0*/  ISETP.GT.U32.AND P0, PT, R6.reuse, R71, PT ;  /* 0x000000470600720c */ /* 0x040fe20003f04070 */
[----:B------:R-:W-:Y:S01]  /*2200*/  @!P1 IMAD.MOV R55, RZ, RZ, -R55 ;  /* 0x000000ffff379224 */ /* 0x000fe200078e0a37 */
[----:B------:R-:W-:Y:S01]  /*2210*/  ISETP.GT.U32.AND P1, PT, R6, R67, PT ;  /* 0x000000430600720c */ /* 0x000fe20003f24070 */
[--C-:B------:R-:W-:Y:S01]  /*2220*/  @!P6 IMAD.IADD R73, R73, 0x1, -R6.reuse ;  /* 0x000000014949e824 */ /* 0x100fe200078e0a06 */
[----:B------:R-:W-:Y:S01]  /*2230*/  ISETP.GE.AND P6, PT, R26, RZ, PT ;  /* 0x000000ff1a00720c */ /* 0x000fe20003fc6270 */
[--C-:B------:R-:W-:Y:S01]  /*2240*/  @!P2 IMAD.IADD R13, R13, 0x1, -R6.reuse ;  /* 0x000000010d0da824 */ /* 0x100fe200078e0a06 */
[C---:B------:R-:W-:Y:S01]  /*2250*/  ISETP.GT.U32.AND P2, PT, R6.reuse, R69, PT ;  /* 0x000000450600720c */ /* 0x040fe20003f44070 */
[----:B------:R-:W-:Y:S01]  /*2260*/  @!P5 IMAD.MOV R57, RZ, RZ, -R57 ;  /* 0x000000ffff39d224 */ /* 0x000fe200078e0a39 */
[C---:B------:R-:W-:Y:S01]  /*2270*/  ISETP.GT.U32.AND P5, PT, R6.reuse, R73, PT ;  /* 0x000000490600720c */ /* 0x040fe20003fa4070 */
[----:B------:R-:W-:Y:S01]  /*2280*/  @!P4 IMAD.MOV R61, RZ, RZ, -R61 ;  /* 0x000000ffff3dc224 */ /* 0x000fe200078e0a3d */
[C---:B------:R-:W-:Y:S01]  /*2290*/  ISETP.GT.U32.AND P4, PT, R6.reuse, R75, PT ;  /* 0x0000004b0600720c */ /* 0x040fe20003f84070 */
[----:B------:R-:W-:Y:S01]  /*22a0*/  @!P3 IMAD.MOV R63, RZ, RZ, -R63 ;  /* 0x000000ffff3fb224 */ /* 0x000fe200078e0a3f */
[----:B------:R-:W-:Y:S01]  /*22b0*/  ISETP.GT.U32.AND P3, PT, R6, R13, PT ;  /* 0x0000000d0600720c */ /* 0x000fe20003f64070 */
[----:B------:R-:W-:Y:S01]  /*22c0*/  @!P0 IMAD.IADD R71, R71, 0x1, -R6 ;  /* 0x0000000147478824 */ /* 0x000fe200078e0a06 */
[----:B------:R-:W-:Y:S01]  /*22d0*/  ISETP.GE.AND P0, PT, R32, RZ, PT ;  /* 0x000000ff2000720c */ /* 0x000fe20003f06270 */
[----:B------:R-:W-:-:S02]  /*22e0*/  IMAD.SHL.U32 R10, R152, 0x2, RZ ;  /* 0x00000002980a7824 */ /* 0x000fc400078e00ff */
[----:B------:R-:W-:Y:S01]  /*22f0*/  @!P6 IMAD.MOV R65, RZ, RZ, -R65 ;  /* 0x000000ffff41e224 */ /* 0x000fe200078e0a41 */
[----:B------:R-:W-:Y:S01]  /*2300*/  ISETP.GE.AND P6, PT, R28, RZ, PT ;  /* 0x000000ff1c00720c */ /* 0x000fe20003fc6270 */
[--C-:B------:R-:W-:Y:S01]  /*2310*/  @!P2 IMAD.IADD R69, R69, 0x1, -R6.reuse ;  /* 0x000000014545a824 */ /* 0x100fe200078e0a06 */
[----:B------:R-:W-:Y:S01]  /*2320*/  ISETP.GE.AND P2, PT, R30, RZ, PT ;  /* 0x000000ff1e00720c */ /* 0x000fe20003f46270 */
[--C-:B------:R-:W-:Y:S01]  /*2330*/  @!P5 IMAD.IADD R73, R73, 0x1, -R6.reuse ;  /* 0x000000014949d824 */ /* 0x100fe200078e0a06 */
[----:B------:R-:W-:Y:S01]  /*2340*/  ISETP.GE.AND P5, PT, R38, RZ, PT ;  /* 0x000000ff2600720c */ /* 0x000fe20003fa6270 */
[--C-:B------:R-:W-:Y:S01]  /*2350*/  @!P4 IMAD.IADD R75, R75, 0x1, -R6.reuse ;  /* 0x000000014b4bc824 */ /* 0x100fe200078e0a06 */
[----:B------:R-:W-:Y:S01]  /*2360*/  ISETP.GE.AND P4, PT, R34, RZ, PT ;  /* 0x000000ff2200720c */ /* 0x000fe20003f86270 */
[----:B------:R-:W-:Y:S01]  /*2370*/  @!P1 IMAD.IADD R67, R67, 0x1, -R6 ;  /* 0x0000000143439824 */ /* 0x000fe200078e0a06 */
[----:B------:R-:W-:Y:S01]  /*2380*/  LOP3.LUT R5, R10, 0x90, R5, 0x78, !PT ;  /* 0x000000900a057812 */ /* 0x000fe200078e7805 */
[----:B------:R-:W-:Y:S01]  /*2390*/  IMAD R4, R4, 0x80, R10 ;  /* 0x0000008004047824 */ /* 0x000fe200078e020a */
[----:B------:R-:W-:Y:S01]  /*23a0*/  ISETP.GE.AND P1, PT, R22, RZ, PT ;  /* 0x000000ff1600720c */ /* 0x000fe20003f26270 */
[----:B------:R-:W-:Y:S01]  /*23b0*/  @!P3 IMAD.IADD R13, R13, 0x1, -R6 ;  /* 0x000000010d0db824 */ /* 0x000fe200078e0a06 */
[----:B------:R-:W-:Y:S01]  /*23c0*/  ISETP.NE.AND P3, PT, R9, RZ, PT ;  /* 0x000000ff0900720c */ /* 0x000fe20003f65270 */
[----:B------:R-:W-:Y:S01]  /*23d0*/  @!P0 IMAD.MOV R71, RZ, RZ, -R71 ;  /* 0x000000ffff478224 */ /* 0x000fe200078e0a47 */
[----:B------:R-:W-:Y:S01]  /*23e0*/  LOP3.LUT R10, RZ, R9, RZ, 0x33, !PT ;  /* 0x00000009ff0a7212 */ /* 0x000fe200078e33ff */
[----:B------:R-:W-:Y:S01]  /*23f0*/  IMAD R6, R152, UR60, RZ ;  /* 0x0000003c98067c24 */ /* 0x000fe2000f8e02ff */
[----:B------:R-:W-:Y:S01]  /*2400*/  LEA R188, P0, R7, UR8, 0x1 ;  /* 0x0000000807bc7c11 */ /* 0x000fe2000f8008ff */
[----:B------:R-:W-:Y:S01]  /*2410*/  @!P6 IMAD.MOV R67, RZ, RZ, -R67 ;  /* 0x000000ffff43e224 */ /* 0x000fe200078e0a43 */
[C---:B------:R-:W-:Y:S01]  /*2420*/  SEL R23, R10.reuse, R23, !P3 ;  /* 0x000000170a177207 */ /* 0x040fe20005800000 */
[----:B------:R-:W-:Y:S01]  /*2430*/  @!P2 IMAD.MOV R69, RZ, RZ, -R69 ;  /* 0x000000ffff45a224 */ /* 0x000fe200078e0a45 */
[C---:B------:R-:W-:Y:S01]  /*2440*/  SEL R11, R10.reuse, R11, !P3 ;  /* 0x0000000b0a0b7207 */ /* 0x040fe20005800000 */
[----:B------:R-:W-:Y:S01]  /*2450*/  @!P4 IMAD.MOV R73, RZ, RZ, -R73 ;  /* 0x000000ffff49c224 */ /* 0x000fe200078e0a49 */
[C---:B------:R-:W-:Y:S01]  /*2460*/  SEL R25, R10.reuse, R25, !P3 ;  /* 0x000000190a197207 */ /* 0x040fe20005800000 */
[----:B------:R-:W-:Y:S01]  /*2470*/  @!P5 IMAD.MOV R13, RZ, RZ, -R13 ;  /* 0x000000ffff0dd224 */ /* 0x000fe200078e0a0d */
[C---:B------:R-:W-:Y:S01]  /*2480*/  SEL R17, R10.reuse, R17, !P3 ;  /* 0x000000110a117207 */ /* 0x040fe20005800000 */
[----:B------:R-:W-:Y:S01]  /*2490*/  IMAD R11, R11, UR5, RZ ;  /* 0x000000050b0b7c24 */ /* 0x000fe2000f8e02ff */
[----:B------:R-:W-:Y:S01]  /*24a0*/  LEA.HI.X.SX32 R189, R7, UR9, 0x1, P0 ;  /* 0x0000000907bd7c11 */ /* 0x000fe200080f0eff */
[----:B------:R-:W-:Y:S01]  /*24b0*/  IMAD R7, R23, UR5, RZ ;  /* 0x0000000517077c24 */ /* 0x000fe2000f8e02ff */
[----:B------:R-:W-:Y:S01]  /*24c0*/  SEL R37, R10, R37, !P3 ;  /* 0x000000250a257207 */ /* 0x000fe20005800000 */
[----:B------:R-:W-:Y:S01]  /*24d0*/  IMAD R25, R25, UR5, RZ ;  /* 0x0000000519197c24 */ /* 0x000fe2000f8e02ff */
[----:B------:R-:W-:Y:S01]  /*24e0*/  LEA R24, P6, R6, UR10, 0x1 ;  /* 0x0000000a06187c11 */ /* 0x000fe2000f8c08ff */
[----:B------:R-:W-:Y:S01]  /*24f0*/  @!P1 IMAD.MOV R75, RZ, RZ, -R75 ;  /* 0x000000ffff4b9224 */ /* 0x000fe200078e0a4b */
[C---:B------:R-:W-:Y:S01]  /*2500*/  SEL R15, R10.reuse, R15, !P3 ;  /* 0x0000000f0a0f7207 */ /* 0x040fe20005800000 */
[----:B------:R-:W-:Y:S01]  /*2510*/  IMAD R17, R17, UR5, RZ ;  /* 0x0000000511117c24 */ /* 0x000fe2000f8e02ff */
        /* <DEDUP_REMOVED lines=10> */
[----:B------:R-:W-:Y:S01]  /*25c0*/  SEL R49, R10, R49, !P3 ;  /* 0x000000310a317207 */ /* 0x000fe20005800000 */
[----:B------:R-:W-:Y:S01]  /*25d0*/  IMAD R29, R29, UR5, RZ ;  /* 0x000000051d1d7c24 */ /* 0x000fe2000f8e02ff */
[----:B------:R-:W-:Y:S01]  /*25e0*/  LEA.HI.X.SX32 R30, R6, UR11, 0x1, P6 ;  /* 0x0000000b061e7c11 */ /* 0x000fe2000b0f0eff */
[----:B------:R-:W-:Y:S01]  /*25f0*/  IMAD R21, R21, UR5, RZ ;  /* 0x0000000515157c24 */ /* 0x000fe2000f8e02ff */
[-C--:B------:R-:W-:Y:S01]  /*2600*/  LEA R155, P2, R7, R24.reuse, 0x1 ;  /* 0x00000018079b7211 */ /* 0x080fe200078408ff */
[----:B------:R-:W-:Y:S01]  /*2610*/  IMAD R49, R49, UR5, RZ ;  /* 0x0000000531317c24 */ /* 0x000fe2000f8e02ff */
[----:B------:R-:W-:Y:S01]  /*2620*/  LEA R190, P1, R8, UR8, 0x1 ;  /* 0x0000000808be7c11 */ /* 0x000fe2000f8208ff */
[----:B0-----:R-:W-:Y:S01]  /*2630*/  IMAD R77, R35, 0x3e, RZ ;  /* 0x0000003e234d7824 */ /* 0x001fe200078e02ff */
[C---:B------:R-:W-:Y:S01]  /*2640*/  SEL R31, R10.reuse, R31, !P3 ;  /* 0x0000001f0a1f7207 */ /* 0x040fe20005800000 */
[----:B------:R-:W-:Y:S01]  /*2650*/  UIADD3 UR11, UP0, UR20, 0x80, URZ ;  /* 0x00000080140b7890 */ /* 0x000fe2000ff1e03f */
[C---:B------:R-:W-:Y:S01]  /*2660*/  SEL R33, R10.reuse, R33, !P3 ;  /* 0x000000210a217207 */ /* 0x040fe20005800000 */
[----:B------:R-:W-:Y:S01]  /*2670*/  UMOV UR8, URZ ;  /* 0x0000003f00087c82 */ /* 0x000fe20008000000 */
        /* <DEDUP_REMOVED lines=34> */
[-C--:B------:R-:W-:Y:S01]  /*28a0*/  LEA R22, P4, R11, R24.reuse, 0x1 ;  /* 0x000000180b167211 */ /* 0x080fe200078808ff */
[----:B------:R-:W-:Y:S01]  /*28b0*/  IMAD R73, R73, UR5, RZ ;  /* 0x0000000549497c24 */ /* 0x000fe2000f8e02ff */
[-C--:B------:R-:W-:Y:S01]  /*28c0*/  LEA R156, P5, R25, R24.reuse, 0x1 ;  /* 0x00000018199c7211 */ /* 0x080fe200078a08ff */
[----:B------:R-:W-:Y:S01]  /*28d0*/  IMAD R6, R13, UR5, RZ ;  /* 0x000000050d067c24 */ /* 0x000fe2000f8e02ff */
[----:B------:R-:W-:Y:S01]  /*28e0*/  SEL R10, R10, R75, !P3 ;  /* 0x0000004b0a0a7207 */ /* 0x000fe20005800000 */
[----:B------:R-:W-:Y:S01]  /*28f0*/  IMAD R75, R35, 0x3f, RZ ;  /* 0x0000003f234b7824 */ /* 0x000fe200078e02ff */
[----:B------:R-:W-:Y:S01]  /*2900*/  LEA R152, P3, R17, R24, 0x1 ;  /* 0x0000001811987211 */ /* 0x000fe200078608ff */
[----:B------:R-:W-:Y:S01]  /*2910*/  USHF.L.U32 UR60, UR60, 0x6, URZ ;  /* 0x000000063c3c7899 */ /* 0x000fe2000800063f */
[----:B------:R-:W-:Y:S01]  /*2920*/  LEA.HI.X.SX32 R7, R7, R30, 0x1, P2 ;  /* 0x0000001e07077211 */ /* 0x000fe200010f0eff */
[----:B------:R-:W-:Y:S01]  /*2930*/  IMAD R28, R10, UR5, RZ ;  /* 0x000000050a1c7c24 */ /* 0x000fe2000f8e02ff */
[----:B------:R-:W-:Y:S01]  /*2940*/  LEA.HI.X.SX32 R191, R8, UR9, 0x1, P1 ;  /* 0x0000000908bf7c11 */ /* 0x000fe200088f0eff */
[----:B------:R-:W-:Y:S01]  /*2950*/  UIADD3 UR5, UR4, 0x8000, URZ ;  /* 0x0000800004057890 */ /* 0x000fe2000fffe03f */
[-C--:B------:R-:W-:Y:S01]  /*2960*/  LEA R161, P2, R37, R24.reuse, 0x1 ;  /* 0x0000001825a17211 */ /* 0x080fe200078408ff */
[----:B------:R-:W-:Y:S01]  /*2970*/  UIADD3.X UR12, UR8, 0x40000040, URZ, UP0, !UPT ;  /* 0x40000040080c7890 */ /* 0x000fe200087fe43f */
[----:B------:R-:W-:Y:S01]  /*2980*/  LEA R23, P6, R15, R24, 0x1 ;  /* 0x000000180f177211 */ /* 0x000fe200078c08ff */
[----:B------:R-:W-:Y:S01]  /*2990*/  USHF.R.U32.HI UR5, URZ, 0x4, UR5 ;  /* 0x000000043f057899 */ /* 0x000fe20008011605 */
[-C--:B------:R-:W-:Y:S01]  /*29a0*/  LEA.HI.X.SX32 R14, R11, R30.reuse, 0x1, P4 ;  /* 0x0000001e0b0e7211 */ /* 0x080fe200020f0eff */
[----:B------:R-:W-:Y:S01]  /*29b0*/  UMOV UR9, URZ ;  /* 0x0000003f00097c82 */ /* 0x000fe20008000000 */
[----:B------:R-:W-:Y:S01]  /*29c0*/  LEA.HI.X.SX32 R8, R25, R30, 0x1, P5 ;  /* 0x0000001e19087211 */ /* 0x000fe200028f0eff */
[----:B------:R-:W-:Y:S01]  /*29d0*/  USGXT.U32 UR22, UR5, 0xe ;  /* 0x0000000e0516789a */ /* 0x000fe20008000000 */
[-C--:B------:R-:W-:Y:S01]  /*29e0*/  LEA R153, P1, R19, R24.reuse, 0x1 ;  /* 0x0000001813997211 */ /* 0x080fe200078208ff */
[----:B------:R-:W-:Y:S01]  /*29f0*/  USHF.R.S32.HI UR10, URZ, 0x1f, UR60 ;  /* 0x0000001f3f0a7899 */ /* 0x000fe2000801143c */
[-C--:B------:R-:W-:Y:S01]  /*2a00*/  LEA R157, P4, R27, R24.reuse, 0x1 ;  /* 0x000000181b9d7211 */ /* 0x080fe200078808ff */
[----:B------:R-:W-:Y:S01]  /*2a10*/  UIADD3 UR14, UP0, UR22, 0x2, URZ ;  /* 0x00000002160e7890 */ /* 0x000fe2000ff1e03f */
[----:B------:R-:W-:Y:S01]  /*2a20*/  LEA R162, P5, R39, R24, 0x1 ;  /* 0x0000001827a27211 */ /* 0x000fe200078a08ff */
[----:B------:R-:W-:Y:S01]  /*2a30*/  USHF.L.U32 UR5, UR60, 0x1, URZ ;  /* 0x000000013c057899 */ /* 0x000fe2000800063f */
[----:B------:R-:W-:Y:S01]  /*2a40*/  LEA.HI.X.SX32 R18, R17, R30, 0x1, P3 ;  /* 0x0000001e11127211 */ /* 0x000fe200018f0eff */
[----:B------:R-:W-:Y:S01]  /*2a50*/  UIADD3.X UR15, UR9, 0x40000040, URZ, UP0, !UPT ;  /* 0x40000040090f7890 */ /* 0x000fe200087fe43f */
[----:B------:R-:W-:Y:S01]  /*2a60*/  LEA R158, P3, R29, R24, 0x1 ;  /* 0x000000181d9e7211 */ /* 0x000fe200078608ff */
[----:B------:R-:W-:Y:S01]  /*2a70*/  UMOV UR8, UR11 ;  /* 0x0000000b00087c82 */ /* 0x000fe20008000000 */
[----:B------:R-:W-:Y:S01]  /*2a80*/  LEA.HI.X.SX32 R13, R37, R30, 0x1, P2 ;  /* 0x0000001e250d7211 */ /* 0x000fe200010f0eff */
[----:B------:R-:W-:Y:S01]  /*2a90*/  UMOV UR9, UR12 ;  /* 0x0000000c00097c82 */ /* 0x000fe20008000000 */
[----:B------:R-:W-:Y:S01]  /*2aa0*/  LEA R154, P0, R21, R24, 0x1 ;  /* 0x00000018159a7211 */ /* 0x000fe200078008ff */
[----:B------:R-:W-:Y:S01]  /*2ab0*/  USHF.L.U64.HI UR60, UR60, 0x1, UR10 ;  /* 0x000000013c3c7899 */ /* 0x000fe2000801020a */
[----:B------:R-:W-:Y:S01]  /*2ac0*/  LEA.HI.X.SX32 R16, R15, R30, 0x1, P6 ;  /* 0x0000001e0f107211 */ /* 0x000fe200030f0eff */
[----:B------:R-:W-:Y:S01]  /*2ad0*/  UIADD3.64 UR10, UR8, 0x180, URZ ;  /* 0x00000180080a7897 */ /* 0x000fe2000fffe03f */
[----:B------:R-:W-:Y:S01]  /*2ae0*/  LEA R17, P2, R49, R24, 0x1 ;  /* 0x0000001831117211 */ /* 0x000fe200078408ff */
[----:B------:R-:W-:Y:S01]  /*2af0*/  UIADD3.64 UR10, UR8, 0x280, URZ ;  /* 0x00000280080a7897 */ /* 0x000fe2000fffe03f */
[-C--:B------:R-:W-:Y:S01]  /*2b00*/  LEA.HI.X.SX32 R20, R19, R30.reuse, 0x1, P1 ;  /* 0x0000001e13147211 */ /* 0x080fe200008f0eff */
[----:B------:R-:W-:Y:S01]  /*2b10*/  UIADD3.64 UR18, UR8, 0x200, URZ ;  /* 0x0000020008127897 */ /* 0x000fe2000fffe03f */
[-C--:B------:R-:W-:Y:S01]  /*2b20*/  LEA.HI.X.SX32 R9, R27, R30.reuse, 0x1, P4 ;  /* 0x0000001e1b097211 */ /* 0x080fe200020f0eff */
[----:B------:R0:W-:Y:S01]  /*2b30*/  STL [R1+0x8], R17 ;  /* 0x0000081101007387 */ /* 0x0001e20000100800 */
[----:B------:R-:W-:Y:S01]  /*2b40*/  LEA.HI.X.SX32 R15, R39, R30, 0x1, P5 ;  /* 0x0000001e270f7211 */ /* 0x000fe200028f0eff */
[----:B------:R-:W-:Y:S01]  /*2b50*/  IMAD.WIDE R26, R75, 0x2, R188 ;  /* 0x000000024b1a7825 */ /* 0x000fe200078e02bc */
[----:B------:R-:W-:-:S02]  /*2b60*/  LEA R163, P4, R41, R24, 0x1 ;  /* 0x0000001829a37211 */ /* 0x000fc400078808ff */
[----:B------:R-:W-:Y:S02]  /*2b70*/  CS2R R38, SRZ ;  /* 0x0000000000267805 */ /* 0x000fe4000001ff00 */
[-C--:B------:R-:W-:Y:S01]  /*2b80*/  LEA R19, P5, R51, R24.reuse, 0x1 ;  /* 0x0000001833137211 */ /* 0x080fe200078a08ff */
[----:B------:R-:W-:Y:S01]  /*2b90*/  UMOV UR10, UR14 ;  /* 0x0000000e000a7c82 */ /* 0x000fe20008000000 */
[----:B------:R-:W-:Y:S01]  /*2ba0*/  LEA R159, P1, R31, R24, 0x1 ;  /* 0x000000181f9f7211 */ /* 0x000fe200078208ff */
[----:B------:R-:W-:Y:S01]  /*2bb0*/  UMOV UR11, UR15 ;  /* 0x0000000f000b7c82 */ /* 0x000fe20008000000 */
[-C--:B------:R-:W-:Y:S01]  /*2bc0*/  LEA.HI.X.SX32 R10, R29, R30.reuse, 0x1, P3 ;  /* 0x0000001e1d0a7211 */ /* 0x080fe200018f0eff */
[----:B------:R1:W-:Y:S01]  /*2bd0*/  STL [R1+0x34], R19 ;  /* 0x0000341301007387 */ /* 0x0003e20000100800 */
[----:B------:R-:W-:Y:S01]  /*2be0*/  LEA.HI.X.SX32 R21, R21, R30, 0x1, P0 ;  /* 0x0000001e15157211 */ /* 0x000fe200000f0eff */
[----:B------:R-:W-:Y:S01]  /*2bf0*/  IMAD R29, R35, 0x3d, RZ ;  /* 0x0000003d231d7824 */ /* 0x000fe200078e02ff */
[-C--:B------:R-:W-:Y:S01]  /*2c00*/  LEA R164, P3, R43, R24.reuse, 0x1 ;  /* 0x000000182ba47211 */ /* 0x080fe200078608ff */
[----:B------:R-:W-:Y:S01]  /*2c10*/  UIADD3.64 UR12, UR8, 0x80, URZ ;  /* 0x00000080080c7897 */ /* 0x000fe2000fffe03f */
[----:B------:R-:W-:Y:S01]  /*2c20*/  LEA R160, P0, R33, R24, 0x1 ;  /* 0x0000001821a07211 */ /* 0x000fe200078008ff */
[----:B------:R-:W-:Y:S01]  /*2c30*/  UIADD3.64 UR16, UR8, 0x100, URZ ;  /* 0x0000010008107897 */ /* 0x000fe2000fffe03f */
[----:B0-----:R-:W-:-:S02]  /*2c40*/  LEA.HI.X.SX32 R17, R41, R30, 0x1, P4 ;  /* 0x0000001e29117211 */ /* 0x001fc400020f0eff */
[----:B------:R-:W-:Y:S02]  /*2c50*/  CS2R R40, SRZ ;  /* 0x0000000000287805 */ /* 0x000fe4000001ff00 */
[----:B------:R-:W-:Y:S01]  /*2c60*/  LEA.HI.X.SX32 R11, R31, R30, 0x1, P1 ;  /* 0x0000001e1f0b7211 */ /* 0x000fe200008f0eff */
[----:B------:R-:W-:Y:S01]  /*2c70*/  IMAD R31, R35, 0x3c, RZ ;  /* 0x0000003c231f7824 */ /* 0x000fe200078e02ff */
[-C--:B------:R-:W-:Y:S01]  /*2c80*/  LEA R166, P4, R53, R24.reuse, 0x1 ;  /* 0x0000001835a67211 */ /* 0x080fe200078808ff */
[----:B------:R-:W-:Y:S01]  /*2c90*/  UIADD3.64 UR24, UR8, 0x300, URZ ;  /* 0x0000030008187897 */ /* 0x000fe2000fffe03f */
[----:B------:R-:W-:Y:S01]  /*2ca0*/  LEA R229, P1, R45, R24, 0x1 ;  /* 0x000000182de57211 */ /* 0x000fe200078208ff */
[----:B------:R-:W-:Y:S01]  /*2cb0*/  UIADD3.64 UR28, UR8, 0x380, URZ ;  /* 0x00000380081c7897 */ /* 0x000fe2000fffe03f */
[-C--:B-1----:R-:W-:Y:S01]  /*2cc0*/  LEA.HI.X.SX32 R19, R43, R30.reuse, 0x1, P3 ;  /* 0x0000001e2b137211 */ /* 0x082fe200018f0eff */
[----:B------:R0:W-:Y:S01]  /*2cd0*/  STL [R1+0x60], R166 ;  /* 0x000060a601007387 */ /* 0x0001e20000100800 */
[----:B------:R-:W-:-:S02]  /*2ce0*/  LEA.HI.X.SX32 R12, R33, R30, 0x1, P0 ;  /* 0x0000001e210c7211 */ /* 0x000fc400000f0eff */
[----:B------:R-:W-:Y:S02]  /*2cf0*/  CS2R R32, SRZ ;  /* 0x0000000000207805 */ /* 0x000fe4000001ff00 */
[-C--:B------:R-:W-:Y:S02]  /*2d00*/  LEA R165, P3, R55, R24.reuse, 0x1 ;  /* 0x0000001837a57211 */ /* 0x080fe400078608ff */
[----:B------:R-:W-:Y:S02]  /*2d10*/  CS2R R42, SRZ ;  /* 0x00000000002a7805 */ /* 0x000fe4000001ff00 */
[----:B------:R-:W-:Y:S01]  /*2d20*/  LEA R243, P0, R47, R24, 0x1 ;  /* 0x000000182ff37211 */ /* 0x000fe200078008ff */
[----:B------:R-:W-:Y:S01]  /*2d30*/  UIADD3.64 UR32, UR8, 0x400, URZ ;  /* 0x0000040008207897 */ /* 0x000fe2000fffe03f */
[-C--:B------:R-:W-:Y:S01]  /*2d40*/  LEA.HI.X.SX32 R219, R45, R30.reuse, 0x1, P1 ;  /* 0x0000001e2ddb7211 */ /* 0x080fe200008f0eff */
[----:B------:R1:W-:Y:S01]  /*2d50*/  STL [R1+0x84], R165 ;  /* 0x000084a501007387 */ /* 0x0003e20000100800 */
[----:B------:R-:W-:-:S02]  /*2d60*/  LEA.HI.X.SX32 R231, R47, R30, 0x1, P0 ;  /* 0x0000001e2fe77211 */ /* 0x000fc400000f0eff */
[----:B------:R-:W-:Y:S02]  /*2d70*/  CS2R R44, SRZ ;  /* 0x00000000002c7805 */ /* 0x000fe4000001ff00 */
[-C--:B0-----:R-:W-:Y:S02]  /*2d80*/  LEA R166, P1, R57, R24.reuse, 0x1 ;  /* 0x0000001839a67211 */ /* 0x081fe400078208ff */
[----:B------:R-:W-:Y:S02]  /*2d90*/  CS2R R46, SRZ ;  /* 0x00000000002e7805 */ /* 0x000fe4000001ff00 */
[C---:B------:R-:W-:Y:S01]  /*2da0*/  LOP3.LUT R169, R4.reuse, 0x20, RZ, 0x3c, !PT ;  /* 0x0000002004a97812 */ /* 0x040fe200078e3cff */
[----:B------:R-:W-:Y:S01]  /*2db0*/  UIADD3.64 UR36, UR8, 0x480, URZ ;  /* 0x0000048008247897 */ /* 0x000fe2000fffe03f */
[C---:B------:R-:W-:Y:S01]  /*2dc0*/  LOP3.LUT R168, R4.reuse, 0x30, RZ, 0x3c, !PT ;  /* 0x0000003004a87812 */ /* 0x040fe200078e3cff */
[----:B------:R0:W-:Y:S01]  /*2dd0*/  STL [R1+0x94], R166 ;  /* 0x000094a601007387 */ /* 0x0001e20000100800 */
[C---:B------:R-:W-:Y:S01]  /*2de0*/  LOP3.LUT R169, R4.reuse, 0x50, RZ, 0x3c, !PT ;  /* 0x0000005004a97812 */ /* 0x040fe200078e3cff */
[----:B------:R-:W-:Y:S01]  /*2df0*/  UIADD3.64 UR40, UR8, 0x500, URZ ;  /* 0x0000050008287897 */ /* 0x000fe2000fffe03f */
[----:B-1----:R-:W-:Y:S01]  /*2e00*/  LEA R165, P0, R59, R24, 0x1 ;  /* 0x000000183ba57211 */ /* 0x002fe200078008ff */
[----:B------:R-:W-:Y:S01]  /*2e10*/  UIADD3.64 UR44, UR8, 0x580, URZ ;  /* 0x00000580082c7897 */ /* 0x000fe2000fffe03f */
[----:B------:R-:W-:Y:S01]  /*2e20*/  LOP3.LUT R168, R4, 0x60, RZ, 0x3c, !PT ;  /* 0x0000006004a87812 */ /* 0x000fe200078e3cff */
[----:B------:R-:W-:Y:S01]  /*2e30*/  UIADD3.64 UR48, UR8, 0x600, URZ ;  /* 0x0000060008307897 */ /* 0x000fe2000fffe03f */
[C---:B------:R-:W-:Y:S01]  /*2e40*/  LOP3.LUT R169, R5.reuse, 0x20, RZ, 0x3c, !PT ;  /* 0x0000002005a97812 */ /* 0x040fe200078e3cff */
[----:B------:R1:W-:Y:S01]  /*2e50*/  STL [R1+0xbc], R165 ;  /* 0x0000bca501007387 */ /* 0x0003e20000100800 */
[----:B------:R-:W-:Y:S01]  /*2e60*/  LOP3.LUT R168, R5, 0x40, RZ, 0x3c, !PT ;  /* 0x0000004005a87812 */ /* 0x000fe200078e3cff */
[----:B------:R-:W-:Y:S01]  /*2e70*/  UIADD3.64 UR52, UR8, 0x680, URZ ;  /* 0x0000068008347897 */ /* 0x000fe2000fffe03f */
[----:B0-----:R-:W-:-:S02]  /*2e80*/  LEA.HI.X.SX32 R166, R49, R30, 0x1, P2 ;  /* 0x0000001e31a67211 */ /* 0x001fc400010f0eff */
[----:B------:R-:W-:Y:S02]  /*2e90*/  CS2R R48, SRZ ;  /* 0x0000000000307805 */ /* 0x000fe4000001ff00 */
[----:B------:R-:W-:Y:S01]  /*2ea0*/  LEA R167, P2, R61, R24, 0x1 ;  /* 0x000000183da77211 */ /* 0x000fe200078408ff */
[----:B------:R-:W-:Y:S01]  /*2eb0*/  UIADD3.64 UR56, UR8, 0x700, URZ ;  /* 0x0000070008387897 */ /* 0x000fe2000fffe03f */
[----:B------:R0:W-:Y:S01]  /*2ec0*/  STL [R1], R166 ;  /* 0x000000a601007387 */ /* 0x0001e20000100800 */
[----:B------:R-:W-:Y:S01]  /*2ed0*/  UIADD3.64 UR14, UR10, 0x2, URZ ;  /* 0x000000020a0e7897 */ /* 0x000fe2000fffe03f */
[----:B-1----:R-:W-:Y:S02]  /*2ee0*/  LEA.HI.X.SX32 R165, R51, R30, 0x1, P5 ;  /* 0x0000001e33a57211 */ /* 0x002fe400028f0eff */
[----:B------:R-:W-:Y:S01]  /*2ef0*/  CS2R R50, SRZ ;  /* 0x0000000000327805 */ /* 0x000fe2000001ff00 */
[----:B------:R1:W-:Y:S01]  /*2f00*/  STL [R1+0xc8], R167 ;  /* 0x0000c8a701007387 */ /* 0x0003e20000100800 */
[----:B------:R-:W-:-:S03]  /*2f10*/  UIADD3.64 UR18, UR10, 0x4, URZ ;  /* 0x000000040a127897 */ /* 0x000fc6000fffe03f */
[----:B------:R2:W-:Y:S01]  /*2f20*/  STL [R1+0x2c], R165 ;  /* 0x00002ca501007387 */ /* 0x0005e20000100800 */
[----:B0-----:R-:W-:Y:S02]  /*2f30*/  LEA R166, P5, R63, R24, 0x1 ;  /* 0x000000183fa67211 */ /* 0x001fe400078a08ff */
[----:B-1----:R-:W-:-:S03]  /*2f40*/  LEA.HI.X.SX32 R167, R53, R30, 0x1, P4 ;  /* 0x0000001e35a77211 */ /* 0x002fc600020f0eff */
[----:B------:R0:W-:Y:S01]  /*2f50*/  STL [R1+0xd0], R166 ;  /* 0x0000d0a601007387 */ /* 0x0001e20000100800 */
[----:B------:R-:W-:Y:S02]  /*2f60*/  CS2R R52, SRZ ;  /* 0x0000000000347805 */ /* 0x000fe4000001ff00 */
[----:B--2---:R-:W-:Y:S01]  /*2f70*/  LEA R165, P4, R65, R24, 0x1 ;  /* 0x0000001841a57211 */ /* 0x004fe200078808ff */
[----:B------:R1:W-:Y:S04]  /*2f80*/  STL [R1+0x58], R167 ;  /* 0x000058a701007387 */ /* 0x0003e80000100800 */
[----:B------:R2:W-:Y:S01]  /*2f90*/  STL [R1+0xd8], R165 ;  /* 0x0000d8a501007387 */ /* 0x0005e20000100800 */
[----:B0-----:R-:W-:Y:S02]  /*2fa0*/  LEA.HI.X.SX32 R166, R55, R30, 0x1, P3 ;  /* 0x0000001e37a67211 */ /* 0x001fe400018f0eff */
[----:B------:R-:W-:-:S02]  /*2fb0*/  CS2R R54, SRZ ;  /* 0x0000000000367805 */ /* 0x000fc4000001ff00 */
[----:B-1----:R-:W-:Y:S01]  /*2fc0*/  LEA R167, P3, R67, R24, 0x1 ;  /* 0x0000001843a77211 */ /* 0x002fe200078608ff */
[----:B------:R0:W-:Y:S01]  /*2fd0*/  STL [R1+0x68], R166 ;  /* 0x000068a601007387 */ /* 0x0001e20000100800 */
[----:B--2---:R-:W-:-:S03]  /*2fe0*/  LEA.HI.X.SX32 R165, R57, R30, 0x1, P1 ;  /* 0x0000001e39a57211 */ /* 0x004fc600008f0eff */
[----:B------:R1:W-:Y:S01]  /*2ff0*/  STL [R1+0xe0], R167 ;  /* 0x0000e0a701007387 */ /* 0x0003e20000100800 */
[----:B------:R-:W-:-:S03]  /*3000*/  CS2R R56, SRZ ;  /* 0x0000000000387805 */ /* 0x000fc6000001ff00 */
        /* <DEDUP_REMOVED lines=21> */
[----:B------:R1:W-:Y:S01]  /*3160*/  STL [R1+0xd4], R167 ;  /* 0x0000d4a701007387 */ /* 0x0003e20000100800 */
[----:B------:R-:W-:Y:S01]  /*3170*/  IMAD.WIDE R24, R75, 0x2, R190 ;  /* 0x000000024b187825 */ /* 0x000fe200078e02be */
[----:B------:R-:W-:Y:S02]  /*3180*/  CS2R R74, SRZ ;  /* 0x00000000004a7805 */ /* 0x000fe4000001ff00 */
[----:B------:R2:W-:Y:S01]  /*3190*/  STL [R1+0x108], R165 ;  /* 0x000108a501007387 */ /* 0x0005e20000100800 */
[----:B0-----:R-:W-:Y:S02]  /*31a0*/  LEA.HI.X.SX32 R166, R67, R30, 0x1, P3 ;  /* 0x0000001e43a67211 */ /* 0x001fe400018f0eff */
[----:B------:R-:W-:-:S02]  /*31b0*/  CS2R R66, SRZ ;  /* 0x0000000000427805 */ /* 0x000fc4000001ff00 */
[-C--:B-1----:R-:W-:Y:S01]  /*31c0*/  LEA.HI.X.SX32 R167, R69, R30.reuse, 0x1, P1 ;  /* 0x0000001e45a77211 */ /* 0x082fe200008f0eff */
[----:B------:R0:W-:Y:S01]  /*31d0*/  STL [R1+0xdc], R166 ;  /* 0x0000dca601007387 */ /* 0x0001e20000100800 */
[----:B------:R-:W-:Y:S02]  /*31e0*/  CS2R R68, SRZ ;  /* 0x0000000000447805 */ /* 0x000fe4000001ff00 */
[----:B--2---:R-:W-:Y:S01]  /*31f0*/  LEA.HI.X.SX32 R165, R71, R30, 0x1, P0 ;  /* 0x0000001e47a57211 */ /* 0x004fe200000f0eff */
[----:B------:R1:W-:Y:S01]  /*3200*/  STL [R1+0xe4], R167 ;  /* 0x0000e4a701007387 */ /* 0x0003e20000100800 */
[----:B------:R-:W-:-:S03]  /*3210*/  CS2R R70, SRZ ;  /* 0x0000000000467805 */ /* 0x000fc6000001ff00 */
[----:B------:R2:W-:Y:S01]  /*3220*/  STL [R1+0xec], R165 ;  /* 0x0000eca501007387 */ /* 0x0005e20000100800 */
[-C--:B0-----:R-:W-:Y:S02]  /*3230*/  LEA.HI.X.SX32 R166, R73, R30.reuse, 0x1, P2 ;  /* 0x0000001e49a67211 */ /* 0x081fe400010f0eff */
[----:B------:R-:W-:Y:S02]  /*3240*/  CS2R R72, SRZ ;  /* 0x0000000000487805 */ /* 0x000fe4000001ff00 */
[----:B-1----:R-:W-:Y:S01]  /*3250*/  SHF.R.S32.HI R167, RZ, 0x6, R36 ;  /* 0x00000006ffa77819 */ /* 0x002fe20000011424 */
[----:B------:R0:W-:Y:S01]  /*3260*/  STL [R1+0xf4], R166 ;  /* 0x0000f4a601007387 */ /* 0x0001e20000100800 */
[----:B------:R-:W-:Y:S02]  /*3270*/  CS2R R36, SRZ ;  /* 0x0000000000247805 */ /* 0x000fe4000001ff00 */
[-C--:B--2---:R-:W-:Y:S02]  /*3280*/  LEA.HI.X.SX32 R165, R6, R30.reuse, 0x1, P5 ;  /* 0x0000001e06a57211 */ /* 0x084fe400028f0eff */
[----:B------:R-:W-:-:S03]  /*3290*/  LEA.HI.X.SX32 R6, R28, R30, 0x1, P4 ;  /* 0x0000001e1c067211 */ /* 0x000fc600020f0eff */
[----:B------:R1:W-:Y:S01]  /*32a0*/  STL [R1+0xfc], R165 ;  /* 0x0000fca501007387 */ /* 0x0003e20000100800 */
[----:B0-----:R-:W-:-:S03]  /*32b0*/  IMAD.SHL.U32 R166, R35, 0x40, RZ ;  /* 0x0000004023a67824 */ /* 0x001fc600078e00ff */
[----:B------:R-:W-:Y:S04]  /*32c0*/  STL [R1+0x110], R24 ;  /* 0x0001101801007387 */ /* 0x000fe80000100800 */
[----:B------:R0:W-:Y:S01]  /*32d0*/  STL [R1+0x104], R6 ;  /* 0x0001040601007387 */ /* 0x0001e20000100800 */
[----:B-1----:R-:W-:-:S03]  /*32e0*/  SHF.R.S32.HI R165, RZ, 0x1f, R166 ;  /* 0x0000001fffa57819 */ /* 0x002fc600000114a6 */
[----:B------:R1:W-:Y:S01]  /*32f0*/  STL [R1+0x10c], R25 ;  /* 0x00010c1901007387 */ /* 0x0003e20000100800 */
[C---:B------:R-:W-:Y:S01]  /*3300*/  SHF.L.U64.HI R165, R166.reuse, 0x1, R165 ;  /* 0x00000001a6a57819 */ /* 0x040fe200000102a5 */
[----:B------:R-:W-:Y:S02]  /*3310*/  IMAD.SHL.U32 R166, R166, 0x2, RZ ;  /* 0x00000002a6a67824 */ /* 0x000fe400078e00ff */
[----:B------:R-:W-:Y:S01]  /*3320*/  STL [R1+0x118], R26 ;  /* 0x0001181a01007387 */ /* 0x000fe20000100800 */
[----:B0-----:R-:W-:-:S03]  /*3330*/  IMAD R6, R35, 0x14, RZ ;  /* 0x0000001423067824 */ /* 0x001fc600078e02ff */
[----:B------:R0:W-:Y:S01]  /*3340*/  STL [R1+0x114], R27 ;  /* 0x0001141b01007387 */ /* 0x0001e20000100800 */
[----:B-1----:R-:W-:-:S05]  /*3350*/  IMAD.WIDE R24, R77, 0x2, R190 ;  /* 0x000000024d187825 */ /* 0x002fca00078e02be */
[----:B------:R-:W-:Y:S01]  /*3360*/  STL [R1+0x120], R24 ;  /* 0x0001201801007387 */ /* 0x000fe20000100800 */
[----:B0-----:R-:W-:-:S03]  /*3370*/  IMAD.WIDE R26, R77, 0x2, R188 ;  /* 0x000000024d1a7825 */ /* 0x001fc600078e02bc */
[----:B------:R0:W-:Y:S01]  /*3380*/  STL [R1+0x11c], R25 ;  /* 0x00011c1901007387 */ /* 0x0001e20000100800 */
[----:B------:R-:W-:-:S03]  /*3390*/  CS2R R76, SRZ ;  /* 0x00000000004c7805 */ /* 0x000fc6000001ff00 */
[----:B------:R-:W-:Y:S04]  /*33a0*/  STL [R1+0x128], R26 ;  /* 0x0001281a01007387 */ /* 0x000fe80000100800 */
[----:B------:R1:W-:Y:S01]  /*33b0*/  STL [R1+0x124], R27 ;  /* 0x0001241b01007387 */ /* 0x0003e20000100800 */
[----:B0-----:R-:W-:-:S04]  /*33c0*/  IMAD.WIDE R24, R29, 0x2, R190 ;  /* 0x000000021d187825 */ /* 0x001fc800078e02be */
[--C-:B------:R-:W-:Y:S01]  /*33d0*/  IMAD.WIDE R28, R29, 0x2, R188.reuse ;  /* 0x000000021d1c7825 */ /* 0x100fe200078e02bc */
[----:B------:R-:W-:Y:S03]  /*33e0*/  STL [R1+0x130], R24 ;  /* 0x0001301801007387 */ /* 0x000fe60000100800 */
[C---:B-1----:R-:W-:Y:S01]  /*33f0*/  IMAD.WIDE R26, R31.reuse, 0x2, R188 ;  /* 0x000000021f1a7825 */ /* 0x042fe200078e02bc */
[----:B------:R0:W-:Y:S04]  /*3400*/  STL [R1+0x12c], R25 ;  /* 0x00012c1901007387 */ /* 0x0001e80000100800 */
[----:B------:R-:W-:Y:S04]  /*3410*/  STL [R1+0x138], R28 ;  /* 0x0001381c01007387 */ /* 0x000fe80000100800 */
[----:B------:R1:W-:Y:S01]  /*3420*/  STL [R1+0x134], R29 ;  /* 0x0001341d01007387 */ /* 0x0003e20000100800 */
[----:B0-----:R-:W-:-:S04]  /*3430*/  IMAD.WIDE R24, R31, 0x2, R190 ;  /* 0x000000021f187825 */ /* 0x001fc800078e02be */
[C---:B------:R-:W-:Y:S01]  /*3440*/  IMAD R31, R35.reuse, 0x3a, RZ ;  /* 0x0000003a231f7824 */ /* 0x040fe200078e02ff */
[----:B------:R-:W-:Y:S01]  /*3450*/  STL [R1+0x140], R24 ;  /* 0x0001401801007387 */ /* 0x000fe20000100800 */
[----:B-1----:R-:W-:-:S03]  /*3460*/  IMAD R29, R35, 0x3b, RZ ;  /* 0x0000003b231d7824 */ /* 0x002fc600078e02ff */
[----:B------:R0:W-:Y:S04]  /*3470*/  STL [R1+0x13c], R25 ;  /* 0x00013c1901007387 */ /* 0x0001e80000100800 */
        /* <DEDUP_REMOVED lines=45> */
[----:B------:R-:W-:Y:S01]  /*3750*/  IMAD.WIDE R28, R29, 0x2, R188 ;  /* 0x000000021d1c7825 */ /* 0x000fe200078e02bc */
[----:B------:R-:W-:Y:S03]  /*3760*/  STL [R1+0x1b0], R24 ;  /* 0x0001b01801007387 */ /* 0x000fe60000100800 */
[----:B-1----:R-:W-:Y:S01]  /*3770*/  IMAD R27, R35, 0x33, RZ ;  /* 0x00000033231b7824 */ /* 0x002fe200078e02ff */
[----:B------:R0:W-:Y:S04]  /*3780*/  STL [R1+0x1ac], R25 ;  /* 0x0001ac1901007387 */ /* 0x0001e80000100800 */
[----:B------:R-:W-:Y:S04]  /*3790*/  STL [R1+0x1b8], R28 ;  /* 0x0001b81c01007387 */ /* 0x000fe80000100800 */
[----:B------:R1:W-:Y:S01]  /*37a0*/  STL [R1+0x1b4], R29 ;  /* 0x0001b41d01007387 */ /* 0x0003e20000100800 */
[----:B0-----:R-:W-:-:S05]  /*37b0*/  IMAD.WIDE R24, R31, 0x2, R190 ;  /* 0x000000021f187825 */ /* 0x001fca00078e02be */
[----:B------:R-:W-:Y:S01]  /*37c0*/  STL [R1+0x1c0], R24 ;  /* 0x0001c01801007387 */ /* 0x000fe20000100800 */
[----:B-1----:R-:W-:-:S03]  /*37d0*/  IMAD.WIDE R28, R31, 0x2, R188 ;  /* 0x000000021f1c7825 */ /* 0x002fc600078e02bc */
[----:B------:R0:W-:Y:S01]  /*37e0*/  STL [R1+0x1bc], R25 ;  /* 0x0001bc1901007387 */ /* 0x0001e20000100800 */
[----:B------:R-:W-:-:S03]  /*37f0*/  IMAD R31, R35, 0x32, RZ ;  /* 0x00000032231f7824 */ /* 0x000fc600078e02ff */
        /* <DEDUP_REMOVED lines=122> */
[C---:B------:R-:W-:Y:S01]  /*3fa0*/  IMAD.SHL.U32 R31, R35.reuse, 0x20, RZ ;  /* 0x00000020231f7824 */ /* 0x040fe200078e00ff */
        /* <DEDUP_REMOVED lines=82> */
[----:B0-----:R-:W-:Y:S01]  /*44d0*/  IMAD.WIDE R24, R31, 0x2, R190 ;  /* 0x000000021f187825 */ /* 0x001fe200078e02be */
[----:B------:R-:W-:-:S04]  /*44e0*/  CS2R R30, SRZ ;  /* 0x00000000001e7805 */ /* 0x000fc8000001ff00 */
        /* <DEDUP_REMOVED lines=10> */
[----:B------:R1:W-:Y:S04]  /*4590*/  STL [R1+0x3c4], R28 ;  /* 0x0003c41c01007387 */ /* 0x0003e80000100800 */
[----:B------:R-:W-:Y:S01]  /*45a0*/  STL [R1+0x3c0], R29 ;  /* 0x0003c01d01007387 */ /* 0x000fe20000100800 */
        /* <DEDUP_REMOVED lines=127> */
[----:B------:R-:W-:Y:S01]  /*4da0*/  IMAD.MOV.U32 R6, RZ, RZ, RZ ;  /* 0x000000ffff067224 */ /* 0x000fe200078e00ff */
[----:B------:R-:W-:Y:S01]  /*4db0*/  STL [R1+0x4ec], R24 ;  /* 0x0004ec1801007387 */ /* 0x000fe20000100800 */
[----:B-1----:R-:W-:-:S03]  /*4dc0*/  IMAD.WIDE R28, R35, 0x2, R190 ;  /* 0x00000002231c7825 */ /* 0x002fc600078e02be */
[----:B------:R0:W-:Y:S04]  /*4dd0*/  STL [R1+0x4e8], R25 ;  /* 0x0004e81901007387 */ /* 0x0001e80000100800 */
[----:B------:R-:W-:Y:S04]  /*4de0*/  STL [R1+0x4f4], R26 ;  /* 0x0004f41a01007387 */ /* 0x000fe80000100800 */
[----:B------:R1:W-:Y:S01]  /*4df0*/  STL [R1+0x4f0], R27 ;  /* 0x0004f01b01007387 */ /* 0x0003e20000100800 */
[----:B0-----:R-:W-:Y:S01]  /*4e00*/  IMAD.WIDE R24, R35, 0x2, R188 ;  /* 0x0000000223187825 */ /* 0x001fe200078e02bc */
[----:B------:R-:W-:-:S02]  /*4e10*/  CS2R R34, SRZ ;  /* 0x0000000000227805 */ /* 0x000fc4000001ff00 */
[----:B------:R-:W-:Y:S04]  /*4e20*/  STL [R1+0x4fc], R28 ;  /* 0x0004fc1c01007387 */ /* 0x000fe80000100800 */
[----:B------:R0:W-:Y:S01]  /*4e30*/  STL [R1+0x4f8], R29 ;  /* 0x0004f81d01007387 */ /* 0x0001e20000100800 */
[----:B-1----:R-:W-:-:S03]  /*4e40*/  CS2R R26, SRZ ;  /* 0x00000000001a7805 */ /* 0x002fc6000001ff00 */
[----:B------:R-:W-:Y:S04]  /*4e50*/  STL [R1+0x504], R24 ;  /* 0x0005041801007387 */ /* 0x000fe80000100800 */
[----:B------:R1:W-:Y:S01]  /*4e60*/  STL [R1+0x500], R25 ;  /* 0x0005001901007387 */ /* 0x0003e20000100800 */
[----:B0-----:R-:W-:-:S03]  /*4e70*/  CS2R R28, SRZ ;  /* 0x00000000001c7805 */ /* 0x001fc6000001ff00 */
[----:B------:R0:W-:Y:S01]  /*4e80*/  STL [R1+0x534], R167 ;  /* 0x000534a701007387 */ /* 0x0001e20000100800 */
[----:B-1----:R-:W-:Y:S02]  /*4e90*/  CS2R R24, SRZ ;  /* 0x0000000000187805 */ /* 0x002fe4000001ff00 */
[C---:B0-----:R-:W-:Y:S02]  /*4ea0*/  LOP3.LUT R167, R4.reuse, 0x10, RZ, 0x3c, !PT ;  /* 0x0000001004a77812 */ /* 0x041fe400078e3cff */
[C---:B------:R-:W-:Y:S02]  /*4eb0*/  LOP3.LUT R167, R4.reuse, 0x40, RZ, 0x3c, !PT ;  /* 0x0000004004a77812 */ /* 0x040fe400078e3cff */
[----:B------:R-:W-:Y:S02]  /*4ec0*/  LOP3.LUT R167, R4, 0x70, RZ, 0x3c, !PT ;  /* 0x0000007004a77812 */ /* 0x000fe400078e3cff */
[----:B------:R-:W-:-:S07]  /*4ed0*/  LOP3.LUT R167, R5, 0x60, RZ, 0x3c, !PT ;  /* 0x0000006005a77812 */ /* 0x000fce00078e3cff */
.L_x_1:
[----:B------:R-:W-:Y:S01]  /*4ee0*/  STL [R1+0x658], R243 ;  /* 0x000658f301007387 */ /* 0x000fe20000100800 */
[----:B------:R-:W-:Y:S02]  /*4ef0*/  MOV R166, UR49 ;  /* 0x0000003100a67c02 */ /* 0x000fe40008000f00 */
[----:B------:R-:W-:Y:S01]  /*4f00*/  MOV R167, UR53 ;  /* 0x0000003500a77c02 */ /* 0x000fe20008000f00 */
[----:B------:R-:W-:Y:S01]  /*4f10*/  STL [R1+0x654], R231 ;  /* 0x000654e701007387 */ /* 0x000fe20000100800 */
[----:B------:R-:W-:Y:S02]  /*4f20*/  PRMT R213, RZ, 0x7610, R213 ;  /* 0x00007610ffd57816 */ /* 0x000fe400000000d5 */
[----:B------:R-:W-:Y:S01]  /*4f30*/  PRMT R194, RZ, 0x7610, R194 ;  /* 0x00007610ffc27816 */ /* 0x000fe200000000c2 */
[----:B------:R-:W-:Y:S04]  /*4f40*/  STL [R1+0x650], R229 ;  /* 0x000650e501007387 */ /* 0x000fe80000100800 */
        /* <DEDUP_REMOVED lines=32> */
[----:B------:R0:W-:Y:S04]  /*5150*/  STL [R1+0x56c], R165 ;  /* 0x00056ca501007387 */ /* 0x0001e80000100800 */
[----:B-----5:R-:W-:Y:S04]  /*5160*/  STL [R1+0x568], R3 ;  /* 0x0005680301007387 */ /* 0x020fe80000100800 */
[----:B------:R-:W-:Y:S01]  /*5170*/  STL [R1+0x564], R2 ;  /* 0x0005640201007387 */ /* 0x000fe20000100800 */
[----:B0-----:R-:W-:-:S03]  /*5180*/  MOV R165, UR48 ;  /* 0x0000003000a57c02 */ /* 0x001fc60008000f00 */
[----:B------:R-:W-:Y:S04]  /*5190*/  STL [R1+0x560], R0 ;  /* 0x0005600001007387 */ /* 0x000fe80000100800 */
[----:B------:R0:W-:Y:S04]  /*51a0*/  STL [R1+0x530], R166 ;  /* 0x000530a601007387 */ /* 0x0001e80000100800 */
[----:B------:R1:W-:Y:S04]  /*51b0*/  STL [R1+0x52c], R165 ;  /* 0x00052ca501007387 */ /* 0x0003e80000100800 */
[----:B------:R2:W-:Y:S01]  /*51c0*/  STL [R1+0x528], R167 ;  /* 0x000528a701007387 */ /* 0x0005e20000100800 */
[----:B0-----:R-:W-:-:S02]  /*51d0*/  MOV R166, UR52 ;  /* 0x0000003400a67c02 */ /* 0x001fc40008000f00 */
[----:B-1----:R-:W-:Y:S01]  /*51e0*/  MOV R165, UR57 ;  /* 0x0000003900a57c02 */ /* 0x002fe20008000f00 */
[----:B--2---:R-:W0:Y:S04]  /*51f0*/  LDC R167, c[0x0][0x230] ;  /* 0x00008c00ffa77b82 */ /* 0x004e280000000800 */
[----:B------:R-:W-:Y:S04]  /*5200*/  STL [R1+0x570], R165 ;  /* 0x000570a501007387 */ /* 0x000fe80000100800 */
[----:B------:R1:W-:Y:S02]  /*5210*/  STL [R1+0x524], R166 ;  /* 0x000524a601007387 */ /* 0x0003e40000100800 */
[----:B-1----:R-:W-:-:S05]  /*5220*/  MOV R166, UR56 ;  /* 0x0000003800a67c02 */ /* 0x002fca0008000f00 */
[----:B------:R-:W-:Y:S01]  /*5230*/  STL [R1+0x578], R166 ;  /* 0x000578a601007387 */ /* 0x000fe20000100800 */
[----:B0-----:R-:W-:-:S03]  /*5240*/  IMAD R167, R6, -0x40, R167 ;  /* 0xffffffc006a77824 */ /* 0x001fc600078e02a7 */
[----:B------:R-:W-:Y:S02]  /*5250*/  STL [R1+0x57c], R6 ;  /* 0x00057c0601007387 */ /* 0x000fe40000100800 */
[C---:B------:R-:W-:Y:S02]  /*5260*/  ISETP.GT.AND P0, PT, R167.reuse, RZ, PT ;  /* 0x000000ffa700720c */ /* 0x040fe40003f04270 */
[----:B------:R-:W-:Y:S01]  /*5270*/  STL [R1+0x584], R188 ;  /* 0x000584bc01007387 */ /* 0x000fe20000100800 */
[C---:B------:R-:W-:Y:S02]  /*5280*/  ISETP.GT.AND P1, PT, R167.reuse, 0x1, PT ;  /* 0x00000001a700780c */ /* 0x040fe40003f24270 */
[----:B------:R-:W-:Y:S01]  /*5290*/  PRMT R200, RZ, 0x7610, R200 ;  /* 0x00007610ffc87816 */ /* 0x000fe200000000c8 */
[----:B------:R-:W-:Y:S01]  /*52a0*/  STL [R1+0x580], R189 ;  /* 0x000580bd01007387 */ /* 0x000fe20000100800 */
[----:B------:R-:W-:Y:S02]  /*52b0*/  PRMT R199, RZ, 0x7610, R199 ;  /* 0x00007610ffc77816 */ /* 0x000fe400000000c7 */
[----:B------:R-:W-:-:S04]  /*52c0*/  ISETP.GT.AND P2, PT, R167, 0x2, PT ;  /* 0x00000002a700780c */ /* 0x000fc80003f44270 */
[----:B------:R-:W-:Y:S02]  /*52d0*/  @P0 IMAD.MOV.U32 R168, RZ, RZ, R188 ;  /* 0x000000ffffa80224 */ /* 0x000fe400078e00bc */
[----:B------:R-:W-:-:S05]  /*52e0*/  @P0 IMAD.MOV.U32 R169, RZ, RZ, R189 ;  /* 0x000000ffffa90224 */ /* 0x000fca00078e00bd */
[----:B------:R0:W2:Y:S04]  /*52f0*/  @P0 LDG.E.U16 R213, desc[UR6][R168.64] ;  /* 0x00000006a8d50981 */ /* 0x0000a8000c1e1500 */
[----:B------:R-:W-:Y:S04]  /*5300*/  STL [R1+0x58c], R190 ;  /* 0x00058cbe01007387 */ /* 0x000fe80000100800 */
[----:B------:R-:W-:Y:S01]  /*5310*/  STL [R1+0x588], R191 ;  /* 0x000588bf01007387 */ /* 0x000fe20000100800 */
[----:B0-----:R-:W-:Y:S02]  /*5320*/  @P0 IMAD.MOV.U32 R168, RZ, RZ, R190 ;  /* 0x000000ffffa80224 */ /* 0x001fe400078e00be */
[----:B------:R-:W-:-:S05]  /*5330*/  @P0 IMAD.MOV.U32 R169, RZ, RZ, R191 ;  /* 0x000000ffffa90224 */ /* 0x000fca00078e00bf */
[----:B------:R0:W3:Y:S04]  /*5340*/  @P0 LDG.E.U16 R194, desc[UR6][R168.64] ;  /* 0x00000006a8c20981 */ /* 0x0000e8000c1e1500 */
[----:B------:R-:W0:Y:S04]  /*5350*/  LDL R168, [R1+0x500] ;  /* 0x0005000001a87983 */ /* 0x000e280000100800 */
[----:B------:R-:W0:Y:S01]  /*5360*/  LDL R169, [R1+0x504] ;  /* 0x0005040001a97983 */ /* 0x000e220000100800 */
[----:B------:R-:W-:Y:S02]  /*5370*/  PRMT R243, RZ, 0x7610, R243 ;  /* 0x00007610fff37816 */ /* 0x000fe400000000f3 */
[----:B------:R-:W-:-:S02]  /*5380*/  PRMT R231, RZ, 0x7610, R231 ;  /* 0x00007610ffe77816 */ /* 0x000fc400000000e7 */
[----:B------:R-:W-:Y:S02]  /*5390*/  ISETP.GT.AND P0, PT, R167, 0x3, PT ;  /* 0x00000003a700780c */ /* 0x000fe40003f04270 */
[----:B0-----:R-:W-:-:S04]  /*53a0*/  @P1 LOP3.LUT R169, R169, R168, RZ, 0x3c, !PT ;  /* 0x000000a8a9a91212 */ /* 0x001fc800078e3cff */
[----:B------:R-:W-:-:S04]  /*53b0*/  @P1 LOP3.LUT R168, R169, R168, RZ, 0x3c, !PT ;  /* 0x000000a8a9a81212 */ /* 0x000fc800078e3cff */
[----:B------:R-:W-:-:S05]  /*53c0*/  @P1 LOP3.LUT R169, R169, R168, RZ, 0x3c, !PT ;  /* 0x000000a8a9a91212 */ /* 0x000fca00078e3cff */
[----:B------:R0:W4:Y:S04]  /*53d0*/  @P1 LDG.E.U16 R200, desc[UR6][R168.64] ;  /* 0x00000006a8c81981 */ /* 0x000128000c1e1500 */
[----:B------:R-:W0:Y:S04]  /*53e0*/  LDL R168, [R1+0x4f8] ;  /* 0x0004f80001a87983 */ /* 0x000e280000100800 */
[----:B------:R-:W0:Y:S02]  /*53f0*/  LDL R169, [R1+0x4fc] ;  /* 0x0004fc0001a97983 */ /* 0x000e240000100800 */
        /* <DEDUP_REMOVED lines=9> */
[----:B------:R-:W2:Y:S04]  /*5490*/  @P2 LDG.E.U16 R243, desc[UR6][R168.64] ;  /* 0x00000006a8f32981 */ /* 0x000ea8000c1e1500 */
[----:B--2---:R0:W-:Y:S04]  /*54a0*/  STL [R1+0x518], R243 ;  /* 0x000518f301007387 */ /* 0x0041e80000100800 */
[----:B0-----:R-:W2:Y:S04]  /*54b0*/  LDL.LU R243, [R1+0x658] ;  /* 0x0006580001f37983 */ /* 0x001ea80000300800 */
[----:B------:R-:W3:Y:S04]  /*54c0*/  LDL R168, [R1+0x4e8] ;  /* 0x0004e80001a87983 */ /* 0x000ee80000100800 */
[----:B------:R-:W3:Y:S01]  /*54d0*/  LDL R169, [R1+0x4ec] ;  /* 0x0004ec0001a97983 */ /* 0x000ee20000100800 */
[----:B------:R-:W-:-:S02]  /*54e0*/  PRMT R229, RZ, 0x7610, R229 ;  /* 0x00007610ffe57816 */ /* 0x000fc400000000e5 */
[----:B------:R-:W-:Y:S02]  /*54f0*/  PRMT R219, RZ, 0x7610, R219 ;  /* 0x00007610ffdb7816 */ /* 0x000fe400000000db */
[----:B------:R-:W-:Y:S02]  /*5500*/  ISETP.GT.AND P1, PT, R167, 0x4, PT ;  /* 0x00000004a700780c */ /* 0x000fe40003f24270 */
[----:B---3--:R-:W-:-:S04]  /*5510*/  @P2 LOP3.LUT R169, R169, R168, RZ, 0x3c, !PT ;  /* 0x000000a8a9a92212 */ /* 0x008fc800078e3cff */
[----:B------:R-:W-:-:S04]  /*5520*/  @P2 LOP3.LUT R168, R169, R168, RZ, 0x3c, !PT ;  /* 0x000000a8a9a82212 */ /* 0x000fc800078e3cff */
[----:B------:R-:W-:-:S05]  /*5530*/  @P2 LOP3.LUT R169, R169, R168, RZ, 0x3c, !PT ;  /* 0x000000a8a9a92212 */ /* 0x000fca00078e3cff */
[----:B------:R-:W3:Y:S04]  /*5540*/  @P2 LDG.E.U16 R231, desc[UR6][R168.64] ;  /* 0x00000006a8e72981 */ /* 0x000ee8000c1e1500 */
[----:B---3--:R0:W-:Y:S04]  /*5550*/  STL [R1+0x514], R231 ;  /* 0x000514e701007387 */ /* 0x0081e80000100800 */
[----:B0-----:R-:W3:Y:S04]  /*5560*/  LDL.LU R231, [R1+0x654] ;  /* 0x0006540001e77983 */ /* 0x001ee80000300800 */
[----:B------:R-:W4:Y:S04]  /*5570*/  LDL R168, [R1+0x4e0] ;  /* 0x0004e00001a87983 */ /* 0x000f280000100800 */
[----:B------:R-:W4:Y:S02]  /*5580*/  LDL R169, [R1+0x4e4] ;  /* 0x0004e40001a97983 */ /* 0x000f240000100800 */
[----:B----4-:R-:W-:-:S04]  /*5590*/  @P0 LOP3.LUT R169, R169, R168, RZ, 0x3c, !PT ;  /* 0x000000a8a9a90212 */ /* 0x010fc800078e3cff */
[----:B------:R-:W-:-:S04]  /*55a0*/  @P0 LOP3.LUT R168, R169, R168, RZ, 0x3c, !PT ;  /* 0x000000a8a9a80212 */ /* 0x000fc800078e3cff */
[----:B------:R-:W-:-:S05]  /*55b0*/  @P0 LOP3.LUT R169, R169, R168, RZ, 0x3c, !PT ;  /* 0x000000a8a9a90212 */ /* 0x000fca00078e3cff */
[----:B------:R-:W4:Y:S04]  /*55c0*/  @P0 LDG.E.U16 R229, desc[UR6][R168.64] ;  /* 0x00000006a8e50981 */ /* 0x000f28000c1e1500 */
[----:B----4-:R0:W-:Y:S04]  /*55d0*/  STL [R1+0x510], R229 ;  /* 0x000510e501007387 */ /* 0x0101e80000100800 */
[----:B0-----:R-:W4:Y:S04]  /*55e0*/  LDL.LU R229, [R1+0x650] ;  /* 0x0006500001e57983 */ /* 0x001f280000300800 */
[----:B------:R-:W2:Y:S04]  /*55f0*/  LDL R168, [R1+0x4d8] ;  /* 0x0004d80001a87983 */ /* 0x000ea80000100800 */
[----:B------:R-:W2:Y:S01]  /*5600*/  LDL R169, [R1+0x4dc] ;  /* 0x0004dc0001a97983 */ /* 0x000ea20000100800 */
[----:B------:R-:W-:-:S02]  /*5610*/  PRMT R164, RZ, 0x7610, R164 ;  /* 0x00007610ffa47816 */ /* 0x000fc400000000a4 */
[----:B------:R-:W-:Y:S02]  /*5620*/  PRMT R19, RZ, 0x7610, R19 ;  /* 0x00007610ff137816 */ /* 0x000fe40000000013 */
[----:B------:R-:W-:Y:S02]  /*5630*/  ISETP.GT.AND P2, PT, R167, 0x5, PT ;  /* 0x00000005a700780c */ /* 0x000fe40003f44270 */
[----:B--2---:R-:W-:-:S04]  /*5640*/  @P0 LOP3.LUT R169, R169, R168, RZ, 0x3c, !PT ;  /* 0x000000a8a9a90212 */ /* 0x004fc800078e3cff */
        /* <DEDUP_REMOVED lines=36> */
[----:B------:R-:W3:Y:S02]  /*5890*/  LDL R169, [R1+0x4bc] ;  /* 0x0004bc0001a97983 */ /* 0x000ee40000100800 */
        /* <DEDUP_REMOVED lines=31> */
[----:B------:R-:W4:Y:S04]  /*5a90*/  LDL R168, [R1+0x498] ;  /* 0x0004980001a87983 */ /* 0x000f280000100800 */
[----:B------:R-:W4:Y:S01]  /*5aa0*/  LDL R169, [R1+0x49c] ;  /* 0x00049c0001a97983 */ /* 0x000f220000100800 */
[----:B------:R-:W-:Y:S02]  /*5ab0*/  PRMT R195, RZ, 0x7610, R195 ;  /* 0x00007610ffc37816 */ /* 0x000fe400000000c3 */
[----:B------:R-:W-:-:S02]  /*5ac0*/  PRMT R196, RZ, 0x7610, R196 ;  /* 0x00007610ffc47816 */ /* 0x000fc400000000c4 */
[----:B------:R-:W-:Y:S01]  /*5ad0*/  ISETP.GT.AND P0, PT, R167, 0x9, PT ;  /* 0x00000009a700780c */ /* 0x000fe20003f04270 */
[----:B---3--:R-:W-:Y:S01]  /*5ae0*/  STL [R1+0x598], R190 ;  /* 0x000598be01007387 */ /* 0x008fe20000100800 */
[----:B----4-:R-:W-:-:S04]  /*5af0*/  @P1 LOP3.LUT R169, R169, R168, RZ, 0x3c, !PT ;  /* 0x000000a8a9a91212 */ /* 0x010fc800078e3cff */
        /* <DEDUP_REMOVED lines=12> */
[----:B------:R0:W3:Y:S04]  /*5bc0*/  @P2 LDG.E.U16 R195, desc[UR6][R168.64] ;  /* 0x00000006a8c32981 */ /* 0x0000e8000c1e1500 */
[----:B------:R-:W0:Y:S04]  /*5bd0*/  LDL R168, [R1+0x488] ;  /* 0x0004880001a87983 */ /* 0x000e280000100800 */
[----:B------:R-:W0:Y:S02]  /*5be0*/  LDL R169, [R1+0x48c] ;  /* 0x00048c0001a97983 */ /* 0x000e240000100800 */
[----:B0-----:R-:W-:-:S04]  /*5bf0*/  @P2 LOP3.LUT R169, R169, R168, RZ, 0x3c, !PT ;  /* 0x000000a8a9a92212 */ /* 0x001fc800078e3cff */
[----:B------:R-:W-:-:S04]  /*5c00*/  @P2 LOP3.LUT R168, R169, R168, RZ, 0x3c, !PT ;  /* 0x000000a8a9a82212 */ /* 0x000fc800078e3cff */
[----:B------:R-:W-:-:S05]  /*5c10*/  @P2 LOP3.LUT R169, R169, R168, RZ, 0x3c, !PT ;  /* 0x000000a8a9a92212 */ /* 0x000fca00078e3cff */
[----:B------:R0:W4:Y:S04]  /*5c20*/  @P2 LDG.E.U16 R196, desc[UR6][R168.64] ;  /* 0x00000006a8c42981 */ /* 0x000128000c1e1500 */
        /* <DEDUP_REMOVED lines=8> */
[----:B------:R0:W2:Y:S04]  /*5cb0*/  @P0 LDG.E.U16 R198, desc[UR6][R168.64] ;  /* 0x00000006a8c60981 */ /* 0x0000a8000c1e1500 */
[----:B------:R-:W0:Y:S04]  /*5cc0*/  LDL R168, [R1+0x478] ;  /* 0x0004780001a87983 */ /* 0x000e280000100800 */
[----:B------:R-:W0:Y:S02]  /*5cd0*/  LDL R169, [R1+0x47c] ;  /* 0x00047c0001a97983 */ /* 0x000e240000100800 */
        /* <DEDUP_REMOVED lines=9> */
[----:B------:R-:W3:Y:S04]  /*5d70*/  @P1 LDG.E.U16 R161, desc[UR6][R168.64] ;  /* 0x00000006a8a11981 */ /* 0x000ee8000c1e1500 */
[----:B---3--:R0:W-:Y:S04]  /*5d80*/  STL [R1+0xa8], R161 ;  /* 0x0000a8a101007387 */ /* 0x0081e80000100800 */
[----:B0-----:R-:W3:Y:S04]  /*5d90*/  LDL.LU R161, [R1+0x630] ;  /* 0x0006300001a17983 */ /* 0x001ee80000300800 */
[----:B------:R-:W4:Y:S04]  /*5da0*/  LDL R168, [R1+0x468] ;  /* 0x0004680001a87983 */ /* 0x000f280000100800 */
[----:B------:R-:W4:Y:S01]  /*5db0*/  LDL R169, [R1+0x46c] ;  /* 0x00046c0001a97983 */ /* 0x000f220000100800 */
[----:B------:R-:W-:-:S02]  /*5dc0*/  PRMT R160, RZ, 0x7610, R160 ;  /* 0x00007610ffa07816 */ /* 0x000fc400000000a0 */
[----:B------:R-:W-:Y:S02]  /*5dd0*/  PRMT R12, RZ, 0x7610, R12 ;  /* 0x00007610ff0c7816 */ /* 0x000fe4000000000c */
[----:B------:R-:W-:Y:S02]  /*5de0*/  ISETP.GT.AND P0, PT, R167, 0xc, PT ;  /* 0x0000000ca700780c */ /* 0x000fe40003f04270 */
[----:B----4-:R-:W-:-:S04]  /*5df0*/  @P1 LOP3.LUT R169, R169, R168, RZ, 0x3c, !PT ;  /* 0x000000a8a9a91212 */ /* 0x010fc800078e3cff */
[----:B------:R-:W-:-:S04]  /*5e00*/  @P1 LOP3.LUT R168, R169, R168, RZ, 0x3c, !PT ;  /* 0x000000a8a9a81212 */ /* 0x000fc800078e3cff */
[----:B------:R-:W-:-:S05]  /*5e10*/  @P1 LOP3.LUT R169, R169, R168, RZ, 0x3c, !PT ;  /* 0x000000a8a9a91212 */ /* 0x000fca00078e3cff */
[----:B------:R-:W4:Y:S04]  /*5e20*/  @P1 LDG.E.U16 R13, desc[UR6][R168.64] ;  /* 0x00000006a80d1981 */ /* 0x000f28000c1e1500 */
[----:B----4-:R0:W-:Y:S04]  /*5e30*/  STL [R1+0xa4], R13 ;  /* 0x0000a40d01007387 */ /* 0x0101e80000100800 */
[----:B0-----:R-:W4:Y:S04]  /*5e40*/  LDL.LU R13, [R1+0x62c] ;  /* 0x00062c00010d7983 */ /* 0x001f280000300800 */
[----:B------:R-:W2:Y:S04]  /*5e50*/  LDL R168, [R1+0x460] ;  /* 0x0004600001a87983 */ /* 0x000ea80000100800 */
[----:B------:R-:W2:Y:S02]  /*5e60*/  LDL R169, [R1+0x464] ;  /* 0x0004640001a97983 */ /* 0x000ea40000100800 */
        /* <DEDUP_REMOVED lines=80> */
[----:B------:R-:W2:Y:S04]  /*6370*/  LDL R168, [R1+0x418] ;  /* 0x0004180001a87983 */ /* 0x000ea80000100800 */
[----:B------:R-:W2:Y:S01]  /*6380*/  LDL R169, [R1+0x41c] ;  /* 0x00041c0001a97983 */ /* 0x000ea20000100800 */
[----:B------:R-:W-:Y:S02]  /*6390*/  PRMT R212, RZ, 0x7610, R212 ;  /* 0x00007610ffd47816 */ /* 0x000fe400000000d4 */
[----:B------:R-:W-:-:S02]  /*63a0*/  PRMT R211, RZ, 0x7610, R211 ;  /* 0x00007610ffd37816 */ /* 0x000fc400000000d3 */
[----:B------:R-:W-:Y:S01]  /*63b0*/  ISETP.GT.AND P2, PT, R167, 0x11, PT ;  /* 0x00000011a700780c */ /* 0x000fe20003f44270 */
[----:B----4-:R-:W-:Y:S01]  /*63c0*/  STL [R1+0x590], R188 ;  /* 0x000590bc01007387 */ /* 0x010fe20000100800 */
[----:B--2---:R-:W-:-:S04]  /*63d0*/  @P0 LOP3.LUT R169, R169, R168, RZ, 0x3c, !PT ;  /* 0x000000a8a9a90212 */ /* 0x004fc800078e3cff */
[----:B------:R-:W-:-:S04]  /*63e0*/  @P0 LOP3.LUT R168, R169, R168, RZ, 0x3c, !PT ;  /* 0x000000a8a9a80212 */ /* 0x000fc800078e3cff */
[----:B------:R-:W-:-:S05]  /*63f0*/  @P0 LOP3.LUT R169, R169, R168, RZ, 0x3c, !PT ;  /* 0x000000a8a9a90212 */ /* 0x000fca00078e3cff */
[----:B------:R-:W2:Y:S04]  /*6400*/  @P0 LDG.E.U16 R189, desc[UR6][R168.64] ;  /* 0x00000006a8bd0981 */ /* 0x000ea8000c1e1500 */
[----:B------:R-:W4:Y:S04]  /*6410*/  LDL R168, [R1+0x410] ;  /* 0x0004100001a87983 */ /* 0x000f280000100800 */
[----:B------:R-:W4:Y:S01]  /*6420*/  LDL R169, [R1+0x414] ;  /* 0x0004140001a97983 */ /* 0x000f220000100800 */
[----:B------:R-:W-:Y:S02]  /*6430*/  PRMT R246, RZ, 0x7610, R246 ;  /* 0x00007610fff67816 */ /* 0x000fe400000000f6 */
[----:B------:R-:W-:-:S02]  /*6440*/  PRMT R14, RZ, 0x7610, R14 ;  /* 0x00007610ff0e7816 */ /* 0x000fc4000000000e */
[----:B------:R-:W-:Y:S01]  /*6450*/  ISETP.GT.AND P0, PT, R167, 0x12, PT ;  /* 0x00000012a700780c */ /* 0x000fe20003f04270 */
[----:B--2---:R-:W-:Y:S01]  /*6460*/  STL [R1+0x59c], R189 ;  /* 0x00059cbd01007387 */ /* 0x004fe20000100800 */
[----:B----4-:R-:W-:-:S04]  /*6470*/  @P1 LOP3.LUT R169, R169, R168, RZ, 0x3c, !PT ;  /* 0x000000a8a9a91212 */ /* 0x010fc800078e3cff */
        /* <DEDUP_REMOVED lines=71> */
[----:B------:R-:W3:Y:S04]  /*68f0*/  LDL R168, [R1+0x3c8] ;  /* 0x0003c80001a87983 */ /* 0x000ee80000100800 */
[----:B------:R-:W3:Y:S04]  /*6900*/  LDL R169, [R1+0x3cc] ;  /* 0x0003cc0001a97983 */ /* 0x000ee80000100800 */
[----:B----4-:R0:W-:Y:S04]  /*6910*/  STL [R1+0x54], R2 ;  /* 0x0000540201007387 */ /* 0x0101e80000100800 */
[----:B0-----:R-:W4:Y:S01]  /*6920*/  LDL R2, [R1+0x3a0] ;  /* 0x0003a00001027983 */ /* 0x001f220000100800 */
        /* <DEDUP_REMOVED lines=15> */
[----:B------:R-:W4:Y:S04]  /*6a20*/  LDL R168, [R1+0x3ac] ;  /* 0x0003ac0001a87983 */ /* 0x000f280000100800 */
[----:B------:R-:W4:Y:S04]  /*6a30*/  LDL R169, [R1+0x3b0] ;  /* 0x0003b00001a97983 */ /* 0x000f280000100800 */
[----:B--2---:R0:W-:Y:S04]  /*6a40*/  STL [R1+0x4c], R193 ;  /* 0x00004cc101007387 */ /* 0x0041e80000100800 */
[----:B0-----:R-:W2:Y:S01]  /*6a50*/  LDL R193, [R1+0x390] ;  /* 0x0003900001c17983 */ /* 0x001ea20000100800 */
        /* <DEDUP_REMOVED lines=14> */
[----:B------:R-:W2:Y:S01]  /*6b40*/  LDL R169, [R1+0x39c] ;  /* 0x00039c0001a97983 */ /* 0x000ea20000100800 */
[----:B------:R-:W-:Y:S01]  /*6b50*/  @P1 IMAD.MOV.U32 R168, RZ, RZ, R2 ;  /* 0x000000ffffa81224 */ /* 0x000fe200078e0002 */
[----:B------:R-:W-:-:S02]  /*6b60*/  PRMT R6, RZ, 0x7610, R6 ;  /* 0x00007610ff067816 */ /* 0x000fc40000000006 */
[----:B------:R-:W4:Y:S01]  /*6b70*/  LDL R2, [R1+0x380] ;  /* 0x0003800001027983 */ /* 0x000f220000100800 */
[----:B------:R-:W-:Y:S02]  /*6b80*/  PRMT R166, RZ, 0x7610, R166 ;  /* 0x00007610ffa67816 */ /* 0x000fe400000000a6 */
[----:B------:R-:W-:Y:S01]  /*6b90*/  ISETP.GT.AND P0, PT, R167, 0x18, PT ;  /* 0x00000018a700780c */ /* 0x000fe20003f04270 */
[----:B--2---:R-:W2:Y:S04]  /*6ba0*/  @P1 LDG.E.U16 R20, desc[UR6][R168.64] ;  /* 0x00000006a8141981 */ /* 0x004ea8000c1e1500 */
[----:B--2---:R0:W-:Y:S04]  /*6bb0*/  STL [R1+0x40], R20 ;  /* 0x0000401401007387 */ /* 0x0041e80000100800 */
[----:B0-----:R-:W2:Y:S04]  /*6bc0*/  LDL.LU R20, [R1+0x5ec] ;  /* 0x0005ec0001147983 */ /* 0x001ea80000300800 */
[----:B------:R-:W3:Y:S04]  /*6bd0*/  LDL R168, [R1+0x394] ;  /* 0x0003940001a87983 */ /* 0x000ee80000100800 */
[----:B------:R-:W3:Y:S02]  /*6be0*/  LDL R169, [R1+0x398] ;  /* 0x0003980001a97983 */ /* 0x000ee40000100800 */
[----:B---3--:R-:W-:-:S04]  /*6bf0*/  @P2 LOP3.LUT R169, R169, R168, RZ, 0x3c, !PT ;  /* 0x000000a8a9a92212 */ /* 0x008fc800078e3cff */
[----:B------:R-:W-:-:S04]  /*6c00*/  @P2 LOP3.LUT R168, R169, R168, RZ, 0x3c, !PT ;  /* 0x000000a8a9a82212 */ /* 0x000fc800078e3cff */
[----:B------:R-:W-:-:S05]  /*6c10*/  @P2 LOP3.LUT R169, R169, R168, RZ, 0x3c, !PT ;  /* 0x000000a8a9a92212 */ /* 0x000fca00078e3cff */
[----:B------:R0:W3:Y:S04]  /*6c20*/  @P2 LDG.E.U16 R6, desc[UR6][R168.64] ;  /* 0x00000006a8062981 */ /* 0x0000e8000c1e1500 */
[----:B------:R-:W4:Y:S01]  /*6c30*/  LDL R169, [R1+0x38c] ;  /* 0x00038c0001a97983 */ /* 0x000f220000100800 */
[----:B0-----:R-:W-:-:S03]  /*6c40*/  @P2 IMAD.MOV.U32 R168, RZ, RZ, R193 ;  /* 0x000000ffffa82224 */ /* 0x001fc600078e00c1 */
[----:B---3--:R-:W-:Y:S01]  /*6c50*/  STL [R1+0x5a0], R6 ;  /* 0x0005a00601007387 */ /* 0x008fe20000100800 */
[----:B------:R-:W-:-:S03]  /*6c60*/  PRMT R210, RZ, 0x7610, R210 ;  /* 0x00007610ffd27816 */ /* 0x000fc600000000d2 */
[----:B------:R-:W3:Y:S04]  /*6c70*/  LDL R193, [R1+0x368] ;  /* 0x0003680001c17983 */ /* 0x000ee80000100800 */
[----:B----4-:R-:W4:Y:S04]  /*6c80*/  @P2 LDG.E.U16 R166, desc[UR6][R168.64] ;  /* 0x00000006a8a62981 */ /* 0x010f28000c1e1500 */
[----:B------:R-:W2:Y:S04]  /*6c90*/  LDL R168, [R1+0x384] ;  /* 0x0003840001a87983 */ /* 0x000ea80000100800 */
[----:B------:R-:W2:Y:S04]  /*6ca0*/  LDL R169, [R1+0x388] ;  /* 0x0003880001a97983 */ /* 0x000ea80000100800 */
[----:B----4-:R-:W-:Y:S01]  /*6cb0*/  STL [R1+0x5a4], R166 ;  /* 0x0005a4a601007387 */ /* 0x010fe20000100800 */
[----:B--2---:R-:W-:-:S04]  /*6cc0*/  @P0 LOP3.LUT R169, R169, R168, RZ, 0x3c, !PT ;  /* 0x000000a8a9a90212 */ /* 0x004fc800078e3cff */
[----:B------:R-:W-:-:S04]  /*6cd0*/  @P0 LOP3.LUT R168, R169, R168, RZ, 0x3c, !PT ;  /* 0x000000a8a9a80212 */ /* 0x000fc800078e3cff */
[----:B------:R-:W-:-:S05]  /*6ce0*/  @P0 LOP3.LUT R169, R169, R168, RZ, 0x3c, !PT ;  /* 0x000000a8a9a90212 */ /* 0x000fca00078e3cff */
[----:B------:R0:W2:Y:S04]  /*6cf0*/  @P0 LDG.E.U16 R210, desc[UR6][R168.64] ;  /* 0x00000006a8d20981 */ /* 0x0000a8000c1e1500 */
[----:B------:R-:W4:Y:S01]  /*6d00*/  LDL R169, [R1+0x37c] ;  /* 0x00037c0001a97983 */ /* 0x000f220000100800 */
[----:B------:R-:W-:Y:S01]  /*6d10*/  PRMT R209, RZ, 0x7610, R209 ;  /* 0x00007610ffd17816 */ /* 0x000fe200000000d1 */
[----:B0-----:R-:W-:Y:S01]  /*6d20*/  @P0 IMAD.MOV.U32 R168, RZ, RZ, R2 ;  /* 0x000000ffffa80224 */ /* 0x001fe200078e0002 */
[----:B------:R-:W-:Y:S01]  /*6d30*/  ISETP.GT.AND P1, PT, R167, 0x19, PT ;  /* 0x00000019a700780c */ /* 0x000fe20003f24270 */
[----:B------:R-:W2:Y:S04]  /*6d40*/  LDL R2, [R1+0x358] ;  /* 0x0003580001027983 */ /* 0x000ea80000100800 */
[----:B----4-:R0:W4:Y:S04]  /*6d50*/  @P0 LDG.E.U16 R209, desc[UR6][R168.64] ;  /* 0x00000006a8d10981 */ /* 0x010128000c1e1500 */
[----:B------:R-:W0:Y:S04]  /*6d60*/  LDL R168, [R1+0x374] ;  /* 0x0003740001a87983 */ /* 0x000e280000100800 */
[----:B------:R-:W0:Y:S01]  /*6d70*/  LDL R169, [R1+0x378] ;  /* 0x0003780001a97983 */ /* 0x000e220000100800 */
[----:B------:R-:W-:-:S02]  /*6d80*/  PRMT R250, RZ, 0x7610, R250 ;  /* 0x00007610fffa7816 */ /* 0x000fc400000000fa */
[----:B0-----:R-:W-:-:S04]  /*6d90*/  @P1 LOP3.LUT R169, R169, R168, RZ, 0x3c, !PT ;  /* 0x000000a8a9a91212 */ /* 0x001fc800078e3cff */
[----:B------:R-:W-:-:S04]  /*6da0*/  @P1 LOP3.LUT R168, R169, R168, RZ, 0x3c, !PT ;  /* 0x000000a8a9a81212 */ /* 0x000fc800078e3cff */
[----:B------:R-:W-:-:S05]  /*6db0*/  @P1 LOP3.LUT R169, R169, R168, RZ, 0x3c, !PT ;  /* 0x000000a8a9a91212 */ /* 0x000fca00078e3cff */
[----:B------:R0:W4:Y:S04]  /*6dc0*/  @P1 LDG.E.U16 R250, desc[UR6][R168.64] ;  /* 0x00000006a8fa1981 */ /* 0x000128000c1e1500 */
[----:B------:R-:W0:Y:S04]  /*6dd0*/  LDL R168, [R1+0x36c] ;  /* 0x00036c0001a87983 */ /* 0x000e280000100800 */
[----:B------:R-:W0:Y:S01]  /*6de0*/  LDL R169, [R1+0x370] ;  /* 0x0003700001a97983 */ /* 0x000e220000100800 */
[----:B------:R-:W-:Y:S02]  /*6df0*/  PRMT R252, RZ, 0x7610, R252 ;  /* 0x00007610fffc7816 */ /* 0x000fe400000000fc */
[----:B------:R-:W-:-:S02]  /*6e00*/  ISETP.GT.AND P2, PT, R167, 0x1a, PT ;  /* 0x0000001aa700780c */ /* 0x000fc40003f44270 */
[----:B0-----:R-:W-:-:S04]  /*6e10*/  @P1 LOP3.LUT R169, R169, R168, RZ, 0x3c, !PT ;  /* 0x000000a8a9a91212 */ /* 0x001fc800078e3cff */
[----:B------:R-:W-:-:S04]  /*6e20*/  @P1 LOP3.LUT R168, R169, R168, RZ, 0x3c, !PT ;  /* 0x000000a8a9a81212 */ /* 0x000fc800078e3cff */
[----:B------:R-:W-:-:S05]  /*6e30*/  @P1 LOP3.LUT R169, R169, R168, RZ, 0x3c, !PT ;  /* 0x000000a8a9a91212 */ /* 0x000fca00078e3cff */
[----:B------:R3:W4:Y:S04]  /*6e40*/  @P1 LDG.E.U16 R252, desc[UR6][R168.64] ;  /* 0x00000006a8fc1981 */ /* 0x000728000c1e1500 */
[----:B------:R-:W2:Y:S01]  /*6e50*/  LDL R169, [R1+0x364] ;  /* 0x0003640001a97983 */ /* 0x000ea20000100800 */
[----:B------:R-:W-:Y:S01]  /*6e60*/  PRMT R186, RZ, 0x7610, R186 ;  /* 0x00007610ffba7816 */ /* 0x000fe200000000ba */
[----:B---3--:R-:W-:Y:S01]  /*6e70*/  @P2 IMAD.MOV.U32 R168, RZ, RZ, R193 ;  /* 0x000000ffffa82224 */ /* 0x008fe200078e00c1 */
[----:B------:R-:W-:Y:S01]  /*6e80*/  PRMT R185, RZ, 0x7610, R185 ;  /* 0x00007610ffb97816 */ /* 0x000fe200000000b9 */
[----:B------:R-:W3:Y:S04]  /*6e90*/  LDL R193, [R1+0x344] ;  /* 0x0003440001c17983 */ /* 0x000ee80000100800 */
[----:B--2---:R-:W2:Y:S04]  /*6ea0*/  @P2 LDG.E.U16 R186, desc[UR6][R168.64] ;  /* 0x00000006a8ba2981 */ /* 0x004ea8000c1e1500 */
[----:B------:R-:W4:Y:S04]  /*6eb0*/  LDL R168, [R1+0x35c] ;  /* 0x00035c0001a87983 */ /* 0x000f280000100800 */
[----:B------:R-:W4:Y:S01]  /*6ec0*/  LDL R169, [R1+0x360] ;  /* 0x0003600001a97983 */ /* 0x000f220000100800 */
[----:B------:R-:W-:-:S03]  /*6ed0*/  ISETP.GT.AND P0, PT, R167, 0x1b, PT ;  /* 0x0000001ba700780c */ /* 0x000fc60003f04270 */
[----:B--2---:R0:W-:Y:S01]  /*6ee0*/  STL [R1+0x3c], R186 ;  /* 0x00003cba01007387 */ /* 0x0041e20000100800 */
[----:B------:R-:W-:-:S03]  /*6ef0*/  PRMT R0, RZ, 0x7610, R0 ;  /* 0x00007610ff007816 */ /* 0x000fc60000000000 */
[----:B0-----:R-:W2:Y:S01]  /*6f00*/  LDL R186, [R1+0x348] ;  /* 0x0003480001ba7983 */ /* 0x001ea20000100800 */
[----:B----4-:R-:W-:-:S04]  /*6f10*/  @P2 LOP3.LUT R169, R169, R168, RZ, 0x3c, !PT ;  /* 0x000000a8a9a92212 */ /* 0x010fc800078e3cff */
[----:B------:R-:W-:-:S04]  /*6f20*/  @P2 LOP3.LUT R168, R169, R168, RZ, 0x3c, !PT ;  /* 0x000000a8a9a82212 */ /* 0x000fc800078e3cff */
[----:B------:R-:W-:-:S05]  /*6f30*/  @P2 LOP3.LUT R169, R169, R168, RZ, 0x3c, !PT ;  /* 0x000000a8a9a92212 */ /* 0x000fca00078e3cff */
[----:B------:R0:W4:Y:S04]  /*6f40*/  @P2 LDG.E.U16 R185, desc[UR6][R168.64] ;  /* 0x00000006a8b92981 */ /* 0x000128000c1e1500 */
[----:B------:R-:W3:Y:S01]  /*6f50*/  LDL R169, [R1+0x354] ;  /* 0x0003540001a97983 */ /* 0x000ee20000100800 */
[----:B0-----:R-:W-:-:S03]  /*6f60*/  @P0 IMAD.MOV.U32 R168, RZ, RZ, R2 ;  /* 0x000000ffffa80224 */ /* 0x001fc600078e0002 */
[----:B----4-:R0:W-:Y:S01]  /*6f70*/  STL [R1+0x38], R185 ;  /* 0x000038b901007387 */ /* 0x0101e20000100800 */
[----:B------:R-:W-:Y:S02]  /*6f80*/  ISETP.GT.AND P1, PT, R167, 0x1c, PT ;  /* 0x0000001ca700780c */ /* 0x000fe40003f24270 */
[----:B------:R-:W-:Y:S01]  /*6f90*/  PRMT R152, RZ, 0x7610, R152 ;  /* 0x00007610ff987816 */ /* 0x000fe20000000098 */
[----:B------:R-:W4:Y:S04]  /*6fa0*/  LDL R2, [R1+0x334] ;  /* 0x0003340001027983 */ /* 0x000f280000100800 */
[----:B---3--:R1:W3:Y:S01]  /*6fb0*/  @P0 LDG.E.U16 R0, desc[UR6][R168.64] ;  /* 0x00000006a8000981 */ /* 0x0082e2000c1e1500 */
[----:B------:R-:W-:-:S03]  /*6fc0*/  PRMT R18, RZ, 0x7610, R18 ;  /* 0x00007610ff127816 */ /* 0x000fc60000000012 */
[----:B0-----:R-:W4:Y:S04]  /*6fd0*/  LDL R185, [R1+0x340] ;  /* 0x0003400001b97983 */ /* 0x001f280000100800 */
[----:B------:R-:W1:Y:S04]  /*6fe0*/  LDL R168, [R1+0x34c] ;  /* 0x00034c0001a87983 */ /* 0x000e680000100800 */
[----:B------:R-:W1:Y:S02]  /*6ff0*/  LDL R169, [R1+0x350] ;  /* 0x0003500001a97983 */ /* 0x000e640000100800 */
[----:B-1----:R-:W-:-:S04]  /*7000*/  @P0 LOP3.LUT R169, R169, R168, RZ, 0x3c, !PT ;  /* 0x000000a8a9a90212 */ /* 0x002fc800078e3cff */
[----:B------:R-:W-:-:S04]  /*7010*/  @P0 LOP3.LUT R168, R169, R168, RZ, 0x3c, !PT ;  /* 0x000000a8a9a80212 */ /* 0x000fc800078e3cff */
[----:B------:R-:W-:-:S05]  /*7020*/  @P0 LOP3.LUT R169, R169, R168, RZ, 0x3c, !PT ;  /* 0x000000a8a9a90212 */ /* 0x000fca00078e3cff */
[----:B------:R2:W4:Y:S02]  /*7030*/  @P0 LDG.E.U16 R152, desc[UR6][R168.64] ;  /* 0x00000006a8980981 */ /* 0x000524000c1e1500 */
[----:B--2---:R-:W-:Y:S02]  /*7040*/  @P1 IMAD.MOV.U32 R168, RZ, RZ, R186 ;  /* 0x000000ffffa81224 */ /* 0x004fe400078e00ba */
[----:B------:R-:W-:-:S05]  /*7050*/  @P1 IMAD.MOV.U32 R169, RZ, RZ, R193 ;  /* 0x000000ffffa91224 */ /* 0x000fca00078e00c1 */
[----:B------:R-:W2:Y:S04]  /*7060*/  @P1 LDG.E.U16 R18, desc[UR6][R168.64] ;  /* 0x00000006a8121981 */ /* 0x000ea8000c1e1500 */
[----:B---3--:R0:W-:Y:S04]  /*7070*/  STL [R1+0x30], R0 ;  /* 0x0000300001007387 */ /* 0x0081e80000100800 */
[----:B0-----:R-:W3:Y:S04]  /*7080*/  LDL R0, [R1+0x338] ;  /* 0x0003380001007983 */ /* 0x001ee80000100800 */
[----:B----4-:R0:W-:Y:S04]  /*7090*/  STL [R1+0x28], R152 ;  /* 0x0000289801007387 */ /* 0x0101e80000100800 */
[----:B0-----:R-:W4:Y:S04]  /*70a0*/  LDL.LU R152, [R1+0x5e8] ;  /* 0x0005e80001987983 */ /* 0x001f280000300800 */
[----:B------:R-:W4:Y:S04]  /*70b0*/  LDL R193, [R1+0x324] ;  /* 0x0003240001c17983 */ /* 0x000f280000100800 */
[----:B------:R-:W4:Y:S04]  /*70c0*/  LDL R186, [R1+0x328] ;  /* 0x0003280001ba7983 */ /* 0x000f280000100800 */
[----:B--2---:R0:W-:Y:S04]  /*70d0*/  STL [R1+0x24], R18 ;  /* 0x0000241201007387 */ /* 0x0041e80000100800 */
[----:B0-----:R-:W2:Y:S04]  /*70e0*/  LDL.LU R18, [R1+0x5e4] ;  /* 0x0005e40001127983 */ /* 0x001ea80000300800 */
[----:B------:R-:W3:Y:S01]  /*70f0*/  LDL R169, [R1+0x33c] ;  /* 0x00033c0001a97983 */ /* 0x000ee20000100800 */
[----:B------:R-:W-:Y:S01]  /*7100*/  ISETP.GT.AND P2, PT, R167, 0x1d, PT ;  /* 0x0000001da700780c */ /* 0x000fe20003f44270 */
[----:B------:R-:W-:Y:S01]  /*7110*/  @P1 IMAD.MOV.U32 R168, RZ, RZ, R185 ;  /* 0x000000ffffa81224 */ /* 0x000fe200078e00b9 */
[----:B------:R-:W-:Y:S01]  /*7120*/  PRMT R184, RZ, 0x7610, R184 ;  /* 0x00007610ffb87816 */ /* 0x000fe200000000b8 */
[----:B------:R-:W2:Y:S01]  /*7130*/  LDL R185, [R1+0x31c] ;  /* 0x00031c0001b97983 */ /* 0x000ea20000100800 */
[----:B------:R-:W-:-:S04]  /*7140*/  PRMT R23, RZ, 0x7610, R23 ;  /* 0x00007610ff177816 */ /* 0x000fc80000000017 */
[----:B---3--:R0:W3:Y:S05]  /*7150*/  @P1 LDG.E.U16 R184, desc[UR6][R168.64] ;  /* 0x00000006a8b81981 */ /* 0x0080ea000c1e1500 */
[----:B0-----:R-:W-:Y:S02]  /*7160*/  @P2 IMAD.MOV.U32 R168, RZ, RZ, R0 ;  /* 0x000000ffffa82224 */ /* 0x001fe400078e0000 */
[----:B------:R-:W-:-:S05]  /*7170*/  @P2 IMAD.MOV.U32 R169, RZ, RZ, R2 ;  /* 0x000000ffffa92224 */ /* 0x000fca00078e0002 */
[----:B------:R-:W4:Y:S04]  /*7180*/  @P2 LDG.E.U16 R23, desc[UR6][R168.64] ;  /* 0x00000006a8172981 */ /* 0x000f28000c1e1500 */
[----:B---3--:R0:W-:Y:S04]  /*7190*/  STL [R1+0x20], R184 ;  /* 0x000020b801007387 */ /* 0x0081e80000100800 */
[----:B------:R-:W3:Y:S04]  /*71a0*/  LDL R2, [R1+0x314] ;  /* 0x0003140001027983 */ /* 0x000ee80000100800 */
[----:B------:R-:W3:Y:S04]  /*71b0*/  LDL R0, [R1+0x318] ;  /* 0x0003180001007983 */ /* 0x000ee80000100800 */
[----:B0-----:R-:W2:Y:S04]  /*71c0*/  LDL R184, [R1+0x320] ;  /* 0x0003200001b87983 */ /* 0x001ea80000100800 */
[----:B----4-:R0:W-:Y:S04]  /*71d0*/  STL [R1+0x1c], R23 ;  /* 0x00001c1701007387 */ /* 0x0101e80000100800 */
[----:B0-----:R-:W4:Y:S04]  /*71e0*/  LDL.LU R23, [R1+0x5e0] ;  /* 0x0005e00001177983 */ /* 0x001f280000300800 */
[----:B------:R-:W3:Y:S04]  /*71f0*/  LDL R168, [R1+0x32c] ;  /* 0x00032c0001a87983 */ /* 0x000ee80000100800 */
[----:B------:R-:W3:Y:S01]  /*7200*/  LDL R169, [R1+0x330] ;  /* 0x0003300001a97983 */ /* 0x000ee20000100800 */
[----:B------:R-:W-:-:S02]  /*7210*/  ISETP.GT.AND P0, PT, R167, 0x1e, PT ;  /* 0x0000001ea700780c */ /* 0x000fc40003f04270 */
[----:B------:R-:W-:Y:S02]  /*7220*/  PRMT R16, RZ, 0x7610, R16 ;  /* 0x00007610ff107816 */ /* 0x000fe40000000010 */
[----:B------:R-:W-:Y:S02]  /*7230*/  PRMT R189, RZ, 0x7610, R189 ;  /* 0x00007610ffbd7816 */ /* 0x000fe400000000bd */
[----:B------:R-:W-:Y:S02]  /*7240*/  PRMT R190, RZ, 0x7610, R190 ;  /* 0x00007610ffbe7816 */ /* 0x000fe400000000be */
[----:B---3--:R-:W-:-:S04]  /*7250*/  @P2 LOP3.LUT R169, R169, R168, RZ, 0x3c, !PT ;  /* 0x000000a8a9a92212 */ /* 0x008fc800078e3cff */
[----:B------:R-:W-:-:S04]  /*7260*/  @P2 LOP3.LUT R168, R169, R168, RZ, 0x3c, !PT ;  /* 0x000000a8a9a82212 */ /* 0x000fc800078e3cff */
[----:B------:R-:W-:-:S05]  /*7270*/  @P2 LOP3.LUT R169, R169, R168, RZ, 0x3c, !PT ;  /* 0x000000a8a9a92212 */ /* 0x000fca00078e3cff */
[----:B------:R0:W3:Y:S02]  /*7280*/  @P2 LDG.E.U16 R16, desc[UR6][R168.64] ;  /* 0x00000006a8102981 */ /* 0x0000e4000c1e1500 */
[----:B0-----:R-:W-:Y:S02]  /*7290*/  @P0 IMAD.MOV.U32 R168, RZ, RZ, R186 ;  /* 0x000000ffffa80224 */ /* 0x001fe400078e00ba */
[----:B------:R-:W-:-:S05]  /*72a0*/  @P0 IMAD.MOV.U32 R169, RZ, RZ, R193 ;  /* 0x000000ffffa90224 */ /* 0x000fca00078e00c1 */
[----:B------:R2:W4:Y:S02]  /*72b0*/  @P0 LDG.E.U16 R189, desc[UR6][R168.64] ;  /* 0x00000006a8bd0981 */ /* 0x000524000c1e1500 */
[----:B--2---:R-:W-:Y:S02]  /*72c0*/  @P0 IMAD.MOV.U32 R168, RZ, RZ, R184 ;  /* 0x000000ffffa80224 */ /* 0x004fe400078e00b8 */
[----:B------:R-:W-:-:S05]  /*72d0*/  @P0 IMAD.MOV.U32 R169, RZ, RZ, R185 ;  /* 0x000000ffffa90224 */ /* 0x000fca00078e00b9 */
[----:B------:R0:W2:Y:S01]  /*72e0*/  @P0 LDG.E.U16 R190, desc[UR6][R168.64] ;  /* 0x00000006a8be0981 */ /* 0x0000a2000c1e1500 */
[----:B------:R-:W-:Y:S02]  /*72f0*/  ISETP.GT.AND P1, PT, R167, 0x1f, PT ;  /* 0x0000001fa700780c */ /* 0x000fe40003f24270 */
[----:B------:R-:W-:-:S11]  /*7300*/  PRMT R5, RZ, 0x7610, R5 ;  /* 0x00007610ff057816 */ /* 0x000fd60000000005 */
[----:B0-----:R-:W-:Y:S02]  /*7310*/  @P1 IMAD.MOV.U32 R168, RZ, RZ, R0 ;  /* 0x000000ffffa81224 */ /* 0x001fe400078e0000 */
[----:B------:R-:W-:-:S05]  /*7320*/  @P1 IMAD.MOV.U32 R169, RZ, RZ, R2 ;  /* 0x000000ffffa91224 */ /* 0x000fca00078e0002 */
[----:B------:R-:W2:Y:S04]  /*7330*/  @P1 LDG.E.U16 R5, desc[UR6][R168.64] ;  /* 0x00000006a8051981 */ /* 0x000ea8000c1e1500 */
[----:B---3--:R0:W-:Y:S04]  /*7340*/  STL [R1+0x18], R16 ;  /* 0x0000181001007387 */ /* 0x0081e80000100800 */
[----:B0-----:R-:W3:Y:S04]  /*7350*/  LDL.LU R16, [R1+0x5dc] ;  /* 0x0005dc0001107983 */ /* 0x001ee80000300800 */
[----:B------:R-:W3:Y:S04]  /*7360*/  LDL R186, [R1+0x310] ;  /* 0x0003100001ba7983 */ /* 0x000ee80000100800 */
[----:B----4-:R-:W-:Y:S04]  /*7370*/  STL [R1+0x5a8], R189 ;  /* 0x0005a8bd01007387 */ /* 0x010fe80000100800 */
[----:B------:R-:W4:Y:S04]  /*7380*/  LDL R193, [R1+0x308] ;  /* 0x0003080001c17983 */ /* 0x000f280000100800 */
[----:B--2---:R-:W-:Y:S04]  /*7390*/  STL [R1+0x5ac], R190 ;  /* 0x0005acbe01007387 */ /* 0x004fe80000100800 */
[----:B------:R-:W2:Y:S01]  /*73a0*/  LDL R169, [R1+0x30c] ;  /* 0x00030c0001a97983 */ /* 0x000ea20000100800 */
[----:B------:R-:W-:-:S03]  /*73b0*/  PRMT R165, RZ, 0x7610, R165 ;  /* 0x00007610ffa57816 */ /* 0x000fc600000000a5 */
[----:B------:R-:W4:Y:S04]  /*73c0*/  LDL R2, [R1+0x2fc] ;  /* 0x0002fc0001027983 */ /* 0x000f280000100800 */
[----:B------:R-:W4:Y:S04]  /*73d0*/  LDL R0, [R1+0x300] ;  /* 0x0003000001007983 */ /* 0x000f280000100800 */
[----:B------:R-:W4:Y:S04]  /*73e0*/  LDL R185, [R1+0x2f4] ;  /* 0x0002f40001b97983 */ /* 0x000f280000100800 */
[----:B------:R-:W4:Y:S04]  /*73f0*/  LDL R184, [R1+0x2f8] ;  /* 0x0002f80001b87983 */ /* 0x000f280000100800 */
[----:B------:R-:W-:Y:S01]  /*7400*/  STL [R1+0x5b0], R5 ;  /* 0x0005b00501007387 */ /* 0x000fe20000100800 */
[----:B---3--:R-:W-:Y:S01]  /*7410*/  @P1 IMAD.MOV.U32 R168, RZ, RZ, R186 ;  /* 0x000000ffffa81224 */ /* 0x008fe200078e00ba */
[----:B------:R-:W-:-:S02]  /*7420*/  ISETP.GT.AND P2, PT, R167, 0x20, PT ;  /* 0x00000020a700780c */ /* 0x000fc40003f44270 */
[----:B------:R-:W3:Y:S04]  /*7430*/  LDL R186, [R1+0x2f0] ;  /* 0x0002f00001ba7983 */ /* 0x000ee80000100800 */
[----:B--2---:R4:W2:Y:S04]  /*7440*/  @P1 LDG.E.U16 R165, desc[UR6][R168.64] ;  /* 0x00000006a8a51981 */ /* 0x0048a8000c1e1500 */
[----:B------:R-:W3:Y:S01]  /*7450*/  LDL R169, [R1+0x304] ;  /* 0x0003040001a97983 */ /* 0x000ee20000100800 */
[----:B------:R-:W-:Y:S02]  /*7460*/  ISETP.GT.AND P0, PT, R167, 0x21, PT ;  /* 0x00000021a700780c */ /* 0x000fe40003f04270 */
[----:B----4-:R-:W-:Y:S01]  /*7470*/  @P2 IMAD.MOV.U32 R168, RZ, RZ, R193 ;  /* 0x000000ffffa82224 */ /* 0x010fe200078e00c1 */
[----:B------:R-:W-:-:S02]  /*7480*/  PRMT R208, RZ, 0x7610, R208 ;  /* 0x00007610ffd07816 */ /* 0x000fc400000000d0 */
[----:B------:R-:W-:Y:S02]  /*7490*/  PRMT R207, RZ, 0x7610, R207 ;  /* 0x00007610ffcf7816 */ /* 0x000fe400000000cf */
[----:B------:R-:W-:Y:S02]  /*74a0*/  PRMT R22, RZ, 0x7610, R22 ;  /* 0x00007610ff167816 */ /* 0x000fe40000000016 */
[----:B---3--:R0:W3:Y:S02]  /*74b0*/  @P2 LDG.E.U16 R208, desc[UR6][R168.64] ;  /* 0x00000006a8d02981 */ /* 0x0080e4000c1e1500 */
[----:B0-----:R-:W-:Y:S02]  /*74c0*/  @P2 IMAD.MOV.U32 R168, RZ, RZ, R0 ;  /* 0x000000ffffa82224 */ /* 0x001fe400078e0000 */
[----:B------:R-:W-:-:S05]  /*74d0*/  @P2 IMAD.MOV.U32 R169, RZ, RZ, R2 ;  /* 0x000000ffffa92224 */ /* 0x000fca00078e0002 */
[----:B------:R0:W4:Y:S02]  /*74e0*/  @P2 LDG.E.U16 R207, desc[UR6][R168.64] ;  /* 0x00000006a8cf2981 */ /* 0x000124000c1e1500 */
[----:B0-----:R-:W-:Y:S02]  /*74f0*/  @P0 IMAD.MOV.U32 R168, RZ, RZ, R184 ;  /* 0x000000ffffa80224 */ /* 0x001fe400078e00b8 */
[----:B------:R-:W-:-:S05]  /*7500*/  @P0 IMAD.MOV.U32 R169, RZ, RZ, R185 ;  /* 0x000000ffffa90224 */ /* 0x000fca00078e00b9 */
[----:B------:R-:W3:Y:S04]  /*7510*/  @P0 LDG.E.U16 R22, desc[UR6][R168.64] ;  /* 0x00000006a8160981 */ /* 0x000ee8000c1e1500 */
[----:B--2---:R-:W-:Y:S04]  /*7520*/  STL [R1+0x5b4], R165 ;  /* 0x0005b4a501007387 */ /* 0x004fe80000100800 */
[----:B------:R-:W2:Y:S04]  /*7530*/  LDL R193, [R1+0x2e8] ;  /* 0x0002e80001c17983 */ /* 0x000ea80000100800 */
[----:B------:R-:W4:Y:S04]  /*7540*/  LDL R2, [R1+0x2dc] ;  /* 0x0002dc0001027983 */ /* 0x000f280000100800 */
[----:B------:R-:W4:Y:S04]  /*7550*/  LDL R0, [R1+0x2e0] ;  /* 0x0002e00001007983 */ /* 0x000f280000100800 */
[----:B------:R-:W4:Y:S04]  /*7560*/  LDL R185, [R1+0x2d4] ;  /* 0x0002d40001b97983 */ /* 0x000f280000100800 */
[----:B------:R-:W4:Y:S04]  /*7570*/  LDL R184, [R1+0x2d8] ;  /* 0x0002d80001b87983 */ /* 0x000f280000100800 */
[----:B---3--:R0:W-:Y:S04]  /*7580*/  STL [R1+0x14], R22 ;  /* 0x0000141601007387 */ /* 0x0081e80000100800 */
[----:B0-----:R-:W3:Y:S04]  /*7590*/  LDL.LU R22, [R1+0x5d8] ;  /* 0x0005d80001167983 */ /* 0x001ee80000300800 */
[----:B------:R-:W2:Y:S01]  /*75a0*/  LDL R169, [R1+0x2ec] ;  /* 0x0002ec0001a97983 */ /* 0x000ea20000100800 */
[----:B------:R-:W-:Y:S01]  /*75b0*/  PRMT R3, RZ, 0x7610, R3 ;  /* 0x00007610ff037816 */ /* 0x000fe20000000003 */
[----:B------:R-:W-:Y:S01]  /*75c0*/  @P0 IMAD.MOV.U32 R168, RZ, RZ, R186 ;  /* 0x000000ffffa80224 */ /* 0x000fe200078e00ba */
[----:B------:R-:W-:Y:S01]  /*75d0*/  ISETP.GT.AND P1, PT, R167, 0x22, PT ;  /* 0x00000022a700780c */ /* 0x000fe20003f24270 */
[----:B------:R-:W3:Y:S04]  /*75e0*/  LDL R186, [R1+0x2cc] ;  /* 0x0002cc0001ba7983 */ /* 0x000ee80000100800 */
[----:B--2---:R0:W2:Y:S04]  /*75f0*/  @P0 LDG.E.U16 R3, desc[UR6][R168.64] ;  /* 0x00000006a8030981 */ /* 0x0040a8000c1e1500 */
[----:B------:R-:W4:Y:S01]  /*7600*/  LDL R169, [R1+0x2e4] ;  /* 0x0002e40001a97983 */ /* 0x000f220000100800 */
[----:B------:R-:W-:-:S03]  /*7610*/  PRMT R192, RZ, 0x7610, R192 ;  /* 0x00007610ffc07816 */ /* 0x000fc600000000c0 */
[----:B0-----:R-:W-:Y:S01]  /*7620*/  @P1 IMAD.MOV.U32 R168, RZ, RZ, R193 ;  /* 0x000000ffffa81224 */ /* 0x001fe200078e00c1 */
[----:B------:R-:W-:Y:S02]  /*7630*/  ISETP.GT.AND P2, PT, R167, 0x23, PT ;  /* 0x00000023a700780c */ /* 0x000fe40003f44270 */
[----:B------:R-:W-:Y:S02]  /*7640*/  PRMT R187, RZ, 0x7610, R187 ;  /* 0x00007610ffbb7816 */ /* 0x000fe400000000bb */
[----:B------:R-:W-:Y:S01]  /*7650*/  PRMT R165, RZ, 0x7610, R165 ;  /* 0x00007610ffa57816 */ /* 0x000fe200000000a5 */
[----:B--2---:R0:W-:Y:S04]  /*7660*/  STL [R1+0x10], R3 ;  /* 0x0000100301007387 */ /* 0x0041e80000100800 */
[----:B0-----:R-:W2:Y:S04]  /*7670*/  LDL R3, [R1+0x2d0] ;  /* 0x0002d00001037983 */ /* 0x001ea80000100800 */
[----:B----4-:R0:W4:Y:S02]  /*7680*/  @P1 LDG.E.U16 R192, desc[UR6][R168.64] ;  /* 0x00000006a8c01981 */ /* 0x010124000c1e1500 */
[----:B0-----:R-:W-:-:S02]  /*7690*/  @P1 IMAD.MOV.U32 R168, RZ, RZ, R0 ;  /* 0x000000ffffa81224 */ /* 0x001fc400078e0000 */
[----:B------:R-:W-:Y:S01]  /*76a0*/  @P1 IMAD.MOV.U32 R169, RZ, RZ, R2 ;  /* 0x000000ffffa91224 */ /* 0x000fe200078e0002 */
[----:B------:R-:W4:Y:S04]  /*76b0*/  LDL R0, [R1+0x2c8] ;  /* 0x0002c80001007983 */ /* 0x000f280000100800 */
[----:B------:R-:W4:Y:S04]  /*76c0*/  LDL R2, [R1+0x2c4] ;  /* 0x0002c40001027983 */ /* 0x000f280000100800 */
[----:B------:R0:W4:Y:S02]  /*76d0*/  @P1 LDG.E.U16 R187, desc[UR6][R168.64] ;  /* 0x00000006a8bb1981 */ /* 0x000124000c1e1500 */
[----:B0-----:R-:W-:-:S02]  /*76e0*/  @P2 IMAD.MOV.U32 R168, RZ, RZ, R184 ;  /* 0x000000ffffa82224 */ /* 0x001fc400078e00b8 */
[----:B------:R-:W-:Y:S01]  /*76f0*/  @P2 IMAD.MOV.U32 R169, RZ, RZ, R185 ;  /* 0x000000ffffa92224 */ /* 0x000fe200078e00b9 */
[----:B------:R-:W-:Y:S01]  /*7700*/  ISETP.GT.AND P0, PT, R167, 0x24, PT ;  /* 0x00000024a700780c */ /* 0x000fe20003f04270 */
[----:B------:R-:W4:Y:S04]  /*7710*/  LDL R185, [R1+0x2bc] ;  /* 0x0002bc0001b97983 */ /* 0x000f280000100800 */
[----:B------:R3:W4:Y:S01]  /*7720*/  @P2 LDG.E.U16 R165, desc[UR6][R168.64] ;  /* 0x00000006a8a52981 */ /* 0x000722000c1e1500 */
[----:B------:R-:W-:Y:S02]  /*7730*/  PRMT R5, RZ, 0x7610, R5 ;  /* 0x00007610ff057816 */ /* 0x000fe40000000005 */
[----:B------:R-:W-:Y:S01]  /*7740*/  PRMT R190, RZ, 0x7610, R190 ;  /* 0x00007610ffbe7816 */ /* 0x000fe200000000be */
[----:B------:R-:W4:Y:S01]  /*7750*/  LDL R184, [R1+0x2c0] ;  /* 0x0002c00001b87983 */ /* 0x000f220000100800 */
[----:B---3--:R-:W-:-:S02]  /*7760*/  @P2 IMAD.MOV.U32 R169, RZ, RZ, R186 ;  /* 0x000000ffffa92224 */ /* 0x008fc400078e00ba */
[----:B--2---:R-:W-:-:S05]  /*7770*/  @P2 IMAD.MOV.U32 R168, RZ, RZ, R3 ;  /* 0x000000ffffa82224 */ /* 0x004fca00078e0003 */
[----:B------:R4:W2:Y:S02]  /*7780*/  @P2 LDG.E.U16 R5, desc[UR6][R168.64] ;  /* 0x00000006a8052981 */ /* 0x0008a4000c1e1500 */
[----:B----4-:R-:W-:Y:S02]  /*7790*/  @P0 IMAD.MOV.U32 R168, RZ, RZ, R0 ;  /* 0x000000ffffa80224 */ /* 0x010fe400078e0000 */
[----:B------:R-:W-:-:S05]  /*77a0*/  @P0 IMAD.MOV.U32 R169, RZ, RZ, R2 ;  /* 0x000000ffffa90224 */ /* 0x000fca00078e0002 */
[----:B------:R0:W3:Y:S04]  /*77b0*/  @P0 LDG.E.U16 R190, desc[UR6][R168.64] ;  /* 0x00000006a8be0981 */ /* 0x0000e8000c1e1500 */
[----:B------:R1:W-:Y:S04]  /*77c0*/  STL [R1+0x5b8], R165 ;  /* 0x0005b8a501007387 */ /* 0x0003e80000100800 */
[----:B------:R-:W4:Y:S04]  /*77d0*/  LDL R3, [R1+0x2b8] ;  /* 0x0002b80001037983 */ /* 0x000f280000100800 */
[----:B-1----:R-:W4:Y:S01]  /*77e0*/  LDL R165, [R1+0x2b4] ;  /* 0x0002b40001a57983 */ /* 0x002f220000100800 */
[----:B------:R-:W-:Y:S01]  /*77f0*/  PRMT R189, RZ, 0x7610, R189 ;  /* 0x00007610ffbd7816 */ /* 0x000fe200000000bd */
[----:B0-----:R-:W-:-:S02]  /*7800*/  @P0 IMAD.MOV.U32 R168, RZ, RZ, R184 ;  /* 0x000000ffffa80224 */ /* 0x001fc400078e00b8 */
[----:B------:R-:W-:-:S05]  /*7810*/  @P0 IMAD.MOV.U32 R169, RZ, RZ, R185 ;  /* 0x000000ffffa90224 */ /* 0x000fca00078e00b9 */
[----:B------:R4:W4:Y:S01]  /*7820*/  @P0 LDG.E.U16 R189, desc[UR6][R168.64] ;  /* 0x00000006a8bd0981 */ /* 0x000922000c1e1500 */
[----:B------:R-:W-:Y:S02]  /*7830*/  ISETP.GT.AND P1, PT, R167, 0x25, PT ;  /* 0x00000025a700780c */ /* 0x000fe40003f24270 */
[----:B------:R-:W-:Y:S01]  /*7840*/  PRMT R166, RZ, 0x7610, R166 ;  /* 0x00007610ffa67816 */ /* 0x000fe200000000a6 */
[----:B--2---:R0:W-:Y:S04]  /*7850*/  STL [R1+0x5bc], R5 ;  /* 0x0005bc0501007387 */ /* 0x0041e80000100800 */
[----:B------:R-:W2:Y:S04]  /*7860*/  LDL R2, [R1+0x2ac] ;  /* 0x0002ac0001027983 */ /* 0x000ea80000100800 */
[----:B------:R-:W2:Y:S04]  /*7870*/  LDL R0, [R1+0x2b0] ;  /* 0x0002b00001007983 */ /* 0x000ea80000100800 */
[----:B---3--:R-:W-:Y:S04]  /*7880*/  STL [R1+0x5c0], R190 ;  /* 0x0005c0be01007387 */ /* 0x008fe80000100800 */
[----:B------:R-:W3:Y:S04]  /*7890*/  LDL R186, [R1+0x2a4] ;  /* 0x0002a40001ba7983 */ /* 0x000ee80000100800 */
[----:B------:R-:W3:Y:S01]  /*78a0*/  LDL R185, [R1+0x2a8] ;  /* 0x0002a80001b97983 */ /* 0x000ee20000100800 */
[----:B----4-:R-:W-:-:S02]  /*78b0*/  @P1 IMAD.MOV.U32 R168, RZ, RZ, R3 ;  /* 0x000000ffffa81224 */ /* 0x010fc400078e0003 */
[----:B------:R-:W-:-:S05]  /*78c0*/  @P1 IMAD.MOV.U32 R169, RZ, RZ, R165 ;  /* 0x000000ffffa91224 */ /* 0x000fca00078e00a5 */
[----:B------:R2:W4:Y:S01]  /*78d0*/  @P1 LDG.E.U16 R166, desc[UR6][R168.64] ;  /* 0x00000006a8a61981 */ /* 0x000522000c1e1500 */
[----:B------:R-:W-:Y:S02]  /*78e0*/  ISETP.GT.AND P2, PT, R167, 0x26, PT ;  /* 0x00000026a700780c */ /* 0x000fe40003f44270 */
[----:B------:R-:W-:Y:S02]  /*78f0*/  PRMT R6, RZ, 0x7610, R6 ;  /* 0x00007610ff067816 */ /* 0x000fe40000000006 */
[----:B------:R-:W-:Y:S01]  /*7900*/  PRMT R191, RZ, 0x7610, R191 ;  /* 0x00007610ffbf7816 */ /* 0x000fe200000000bf */
[----:B------:R-:W-:Y:S04]  /*7910*/  STL [R1+0xc], R192 ;  /* 0x00000cc001007387 */ /* 0x000fe80000100800 */
[----:B------:R-:W-:Y:S04]  /*7920*/  STL [R1+0x5c4], R189 ;  /* 0x0005c4bd01007387 */ /* 0x000fe80000100800 */
[----:B------:R-:W4:Y:S04]  /*7930*/  LDL R184, [R1+0x29c] ;  /* 0x00029c0001b87983 */ /* 0x000f280000100800 */
[----:B------:R-:W4:Y:S04]  /*7940*/  LDL R165, [R1+0x2a0] ;  /* 0x0002a00001a57983 */ /* 0x000f280000100800 */
[----:B------:R-:W-:Y:S04]  /*7950*/  STL [R1+0x4], R187 ;  /* 0x000004bb01007387 */ /* 0x000fe80000100800 */
[----:B0-----:R-:W4:Y:S04]  /*7960*/  LDL R5, [R1+0x294] ;  /* 0x0002940001057983 */ /* 0x001f280000100800 */
[----:B------:R-:W4:Y:S01]  /*7970*/  LDL R3, [R1+0x298] ;  /* 0x0002980001037983 */ /* 0x000f220000100800 */
[----:B--2---:R-:W-:-:S02]  /*7980*/  @P1 IMAD.MOV.U32 R169, RZ, RZ, R2 ;  /* 0x000000ffffa91224 */ /* 0x004fc400078e0002 */
[----:B------:R-:W-:-:S05]  /*7990*/  @P1 IMAD.MOV.U32 R168, RZ, RZ, R0 ;  /* 0x000000ffffa81224 */ /* 0x000fca00078e0000 */
[----:B------:R3:W2:Y:S02]  /*79a0*/  @P1 LDG.E.U16 R6, desc[UR6][R168.64] ;  /* 0x00000006a8061981 */ /* 0x0006a4000c1e1500 */
[----:B---3--:R-:W-:Y:S02]  /*79b0*/  @P2 IMAD.MOV.U32 R169, RZ, RZ, R186 ;  /* 0x000000ffffa92224 */ /* 0x008fe400078e00ba */
[----:B------:R-:W-:-:S05]  /*79c0*/  @P2 IMAD.MOV.U32 R168, RZ, RZ, R185 ;  /* 0x000000ffffa82224 */ /* 0x000fca00078e00b9 */
[----:B------:R0:W3:Y:S04]  /*79d0*/  @P2 LDG.E.U16 R191, desc[UR6][R168.64] ;  /* 0x00000006a8bf2981 */ /* 0x0000e8000c1e1500 */
[----:B----4-:R1:W-:Y:S04]  /*79e0*/  STL [R1+0x5c8], R166 ;  /* 0x0005c8a601007387 */ /* 0x0103e80000100800 */
[----:B------:R-:W4:Y:S04]  /*79f0*/  LDL R0, [R1+0x290] ;  /* 0x0002900001007983 */ /* 0x000f280000100800 */
[----:B------:R-:W4:Y:S01]  /*7a00*/  LDL R2, [R1+0x28c] ;  /* 0x00028c0001027983 */ /* 0x000f220000100800 */
[----:B------:R-:W-:-:S02]  /*7a10*/  ISETP.GT.AND P0, PT, R167, 0x27, PT ;  /* 0x00000027a700780c */ /* 0x000fc40003f04270 */
[----:B------:R-:W-:Y:S01]  /*7a20*/  PRMT R188, RZ, 0x7610, R188 ;  /* 0x00007610ffbc7816 */ /* 0x000fe200000000bc */
[----:B0-----:R-:W-:Y:S02]  /*7a30*/  @P2 IMAD.MOV.U32 R169, RZ, RZ, R184 ;  /* 0x000000ffffa92224 */ /* 0x001fe400078e00b8 */
[----:B------:R-:W-:-:S05]  /*7a40*/  @P2 IMAD.MOV.U32 R168, RZ, RZ, R165 ;  /* 0x000000ffffa82224 */ /* 0x000fca00078e00a5 */
[----:B------:R0:W4:Y:S03]  /*7a50*/  @P2 LDG.E.U16 R188, desc[UR6][R168.64] ;  /* 0x00000006a8bc2981 */ /* 0x000126000c1e1500 */
[----:B0-----:R-:W-:Y:S02]  /*7a60*/  @P0 IMAD.MOV.U32 R168, RZ, RZ, R3 ;  /* 0x000000ffffa80224 */ /* 0x001fe400078e0003 */
[----:B------:R-:W-:Y:S01]  /*7a70*/  @P0 IMAD.MOV.U32 R169, RZ, RZ, R5 ;  /* 0x000000ffffa90224 */ /* 0x000fe200078e0005 */
[----:B------:R-:W-:-:S06]  /*7a80*/  PRMT R251, RZ, 0x7610, R251 ;  /* 0x00007610fffb7816 */ /* 0x000fcc00000000fb */
[----:B------:R4:W4:Y:S04]  /*7a90*/  @P0 LDG.E.U16 R251, desc[UR6][R168.64] ;  /* 0x00000006a8fb0981 */ /* 0x000928000c1e1500 */
[----:B--2---:R0:W-:Y:S04]  /*7aa0*/  STL [R1+0x5cc], R6 ;  /* 0x0005cc0601007387 */ /* 0x0041e80000100800 */
[----:B---3--:R2:W-:Y:S04]  /*7ab0*/  STL [R1+0x5d0], R191 ;  /* 0x0005d0bf01007387 */ /* 0x0085e80000100800 */
[----:B------:R-:W3:Y:S04]  /*7ac0*/  LDL R184, [R1+0x284] ;  /* 0x0002840001b87983 */ /* 0x000ee80000100800 */
[----:B-1----:R-:W2:Y:S04]  /*7ad0*/  LDL R166, [R1+0x288] ;  /* 0x0002880001a67983 */ /* 0x002ea80000100800 */
[----:B------:R-:W2:Y:S04]  /*7ae0*/  LDL R5, [R1+0x27c] ;  /* 0x00027c0001057983 */ /* 0x000ea80000100800 */
[----:B------:R-:W2:Y:S01]  /*7af0*/  LDL R3, [R1+0x280] ;  /* 0x0002800001037983 */ /* 0x000ea20000100800 */
[----:B------:R-:W-:-:S02]  /*7b00*/  ISETP.GT.AND P1, PT, R167, 0x28, PT ;  /* 0x00000028a700780c */ /* 0x000fc40003f24270 */
[----:B------:R-:W-:Y:S01]  /*7b10*/  PRMT R249, RZ, 0x7610, R249 ;  /* 0x00007610fff97816 */ /* 0x000fe200000000f9 */
[----:B------:R-:W2:Y:S01]  /*7b20*/  LDL R165, [R1+0x26c] ;  /* 0x00026c0001a57983 */ /* 0x000ea20000100800 */
[----:B----4-:R-:W-:-:S03]  /*7b30*/  @P0 IMAD.MOV.U32 R168, RZ, RZ, R0 ;  /* 0x000000ffffa80224 */ /* 0x010fc600078e0000 */
[----:B0-----:R-:W4:Y:S04]  /*7b40*/  LDL R6, [R1+0x270] ;  /* 0x0002700001067983 */ /* 0x001f280000100800 */
[----:B------:R-:W4:Y:S01]  /*7b50*/  LDL R0, [R1+0x278] ;  /* 0x0002780001007983 */ /* 0x000f220000100800 */
[----:B------:R-:W-:-:S03]  /*7b60*/  @P0 IMAD.MOV.U32 R169, RZ, RZ, R2 ;  /* 0x000000ffffa90224 */ /* 0x000fc600078e0002 */
[----:B------:R-:W4:Y:S01]  /*7b70*/  LDL R2, [R1+0x274] ;  /* 0x0002740001027983 */ /* 0x000f220000100800 */
[----:B------:R-:W-:-:S03]  /*7b80*/  PRMT R206, RZ, 0x7610, R206 ;  /* 0x00007610ffce7816 */ /* 0x000fc600000000ce */
[----:B------:R3:W4:Y:S01]  /*7b90*/  @P0 LDG.E.U16 R249, desc[UR6][R168.64] ;  /* 0x00000006a8f90981 */ /* 0x000722000c1e1500 */
[----:B------:R-:W-:Y:S02]  /*7ba0*/  ISETP.GT.AND P2, PT, R167, 0x29, PT ;  /* 0x00000029a700780c */ /* 0x000fe40003f44270 */
[----:B------:R-:W-:Y:S01]  /*7bb0*/  PRMT R205, RZ, 0x7610, R205 ;  /* 0x00007610ffcd7816 */ /* 0x000fe200000000cd */
[----:B------:R-:W4:Y:S01]  /*7bc0*/  LDL R186, [R1+0x204] ;  /* 0x0002040001ba7983 */ /* 0x000f220000100800 */
[----:B------:R-:W-:Y:S02]  /*7bd0*/  PRMT R248, RZ, 0x7610, R248 ;  /* 0x00007610fff87816 */ /* 0x000fe400000000f8 */
[----:B------:R-:W-:Y:S01]  /*7be0*/  PRMT R247, RZ, 0x7610, R247 ;  /* 0x00007610fff77816 */ /* 0x000fe200000000f7 */
[----:B------:R-:W4:Y:S01]  /*7bf0*/  LDL R185, [R1+0x208] ;  /* 0x0002080001b97983 */ /* 0x000f220000100800 */
[----:B------:R-:W-:Y:S02]  /*7c00*/  PRMT R245, RZ, 0x7610, R245 ;  /* 0x00007610fff57816 */ /* 0x000fe400000000f5 */
[----:B------:R-:W-:Y:S01]  /*7c10*/  PRMT R244, RZ, 0x7610, R244 ;  /* 0x00007610fff47816 */ /* 0x000fe200000000f4 */
[----:B------:R-:W4:Y:S01]  /*7c20*/  LDL R187, [R1+0x114] ;  /* 0x0001140001bb7983 */ /* 0x000f220000100800 */
[----:B---3--:R-:W-:-:S03]  /*7c30*/  @P1 IMAD.MOV.U32 R169, RZ, RZ, R184 ;  /* 0x000000ffffa91224 */ /* 0x008fc600078e00b8 */
[----:B------:R-:W3:Y:S01]  /*7c40*/  LDL R184, [R1+0x264] ;  /* 0x0002640001b87983 */ /* 0x000ee20000100800 */
[----:B--2---:R-:W-:-:S03]  /*7c50*/  @P1 IMAD.MOV.U32 R168, RZ, RZ, R166 ;  /* 0x000000ffffa81224 */ /* 0x004fc600078e00a6 */
[----:B------:R-:W2:Y:S04]  /*7c60*/  LDL R166, [R1+0x268] ;  /* 0x0002680001a67983 */ /* 0x000ea80000100800 */
[----:B------:R0:W2:Y:S02]  /*7c70*/  @P1 LDG.E.U16 R206, desc[UR6][R168.64] ;  /* 0x00000006a8ce1981 */ /* 0x0000a4000c1e1500 */
[----:B0-----:R-:W-:Y:S02]  /*7c80*/  @P1 IMAD.MOV.U32 R168, RZ, RZ, R3 ;  /* 0x000000ffffa81224 */ /* 0x001fe400078e0003 */
[----:B------:R-:W-:Y:S01]  /*7c90*/  @P1 IMAD.MOV.U32 R169, RZ, RZ, R5 ;  /* 0x000000ffffa91224 */ /* 0x000fe200078e0005 */
[----:B------:R-:W2:Y:S04]  /*7ca0*/  LDL R3, [R1+0x260] ;  /* 0x0002600001037983 */ /* 0x000ea80000100800 */
[----:B------:R-:W2:Y:S04]  /*7cb0*/  LDL R5, [R1+0x25c] ;  /* 0x00025c0001057983 */ /* 0x000ea80000100800 */
[----:B------:R4:W2:Y:S02]  /*7cc0*/  @P1 LDG.E.U16 R205, desc[UR6][R168.64] ;  /* 0x00000006a8cd1981 */ /* 0x0008a4000c1e1500 */
[----:B----4-:R-:W-:-:S02]  /*7cd0*/  @P2 IMAD.MOV.U32 R168, RZ, RZ, R0 ;  /* 0x000000ffffa82224 */ /* 0x010fc400078e0000 */
[----:B------:R-:W4:Y:S01]  /*7ce0*/  LDL R0, [R1+0x258] ;  /* 0x0002580001007983 */ /* 0x000f220000100800 */
[----:B------:R-:W-:-:S03]  /*7cf0*/  @P2 IMAD.MOV.U32 R169, RZ, RZ, R2 ;  /* 0x000000ffffa92224 */ /* 0x000fc600078e0002 */
[----:B------:R-:W4:Y:S01]  /*7d00*/  LDL R2, [R1+0x254] ;  /* 0x0002540001027983 */ /* 0x000f220000100800 */
[----:B------:R-:W-:-:S03]  /*7d10*/  ISETP.GT.AND P0, PT, R167, 0x2a, PT ;  /* 0x0000002aa700780c */ /* 0x000fc60003f04270 */
[----:B------:R0:W4:Y:S02]  /*7d20*/  @P2 LDG.E.U16 R248, desc[UR6][R168.64] ;  /* 0x00000006a8f82981 */ /* 0x000124000c1e1500 */
[----:B0-----:R-:W-:Y:S02]  /*7d30*/  @P2 IMAD.MOV.U32 R168, RZ, RZ, R6 ;  /* 0x000000ffffa82224 */ /* 0x001fe400078e0006 */
[----:B------:R-:W-:Y:S01]  /*7d40*/  @P2 IMAD.MOV.U32 R169, RZ, RZ, R165 ;  /* 0x000000ffffa92224 */ /* 0x000fe200078e00a5 */
[----:B------:R-:W4:Y:S04]  /*7d50*/  LDL R6, [R1+0x250] ;  /* 0x0002500001067983 */ /* 0x000f280000100800 */
[----:B------:R3:W4:Y:S04]  /*7d60*/  @P2 LDG.E.U16 R247, desc[UR6][R168.64] ;  /* 0x00000006a8f72981 */ /* 0x000728000c1e1500 */
[----:B------:R-:W4:Y:S01]  /*7d70*/  LDL R165, [R1+0x24c] ;  /* 0x00024c0001a57983 */ /* 0x000f220000100800 */
[----:B------:R-:W-:Y:S01]  /*7d80*/  ISETP.GT.AND P1, PT, R167, 0x2b, PT ;  /* 0x0000002ba700780c */ /* 0x000fe20003f24270 */
[----:B---3--:R-:W-:-:S02]  /*7d90*/  @P0 IMAD.MOV.U32 R169, RZ, RZ, R184 ;  /* 0x000000ffffa90224 */ /* 0x008fc400078e00b8 */
[----:B--2---:R-:W-:Y:S01]  /*7da0*/  @P0 IMAD.MOV.U32 R168, RZ, RZ, R166 ;  /* 0x000000ffffa80224 */ /* 0x004fe200078e00a6 */
[----:B------:R-:W-:Y:S01]  /*7db0*/  ISETP.GT.AND P2, PT, R167, 0x2c, PT ;  /* 0x0000002ca700780c */ /* 0x000fe20003f44270 */
[----:B------:R-:W2:Y:S04]  /*7dc0*/  LDL R184, [R1+0x234] ;  /* 0x0002340001b87983 */ /* 0x000ea80000100800 */
[----:B------:R0:W3:Y:S01]  /*7dd0*/  @P0 LDG.E.U16 R245, desc[UR6][R168.64] ;  /* 0x00000006a8f50981 */ /* 0x0000e2000c1e1500 */
[----:B------:R-:W-:-:S03]  /*7de0*/  PRMT R242, RZ, 0x7610, R242 ;  /* 0x00007610fff27816 */ /* 0x000fc600000000f2 */
[----:B------:R-:W2:Y:S01]  /*7df0*/  LDL R166, [R1+0x238] ;  /* 0x0002380001a67983 */ /* 0x000ea20000100800 */
[----:B0-----:R-:W-:-:S03]  /*7e00*/  @P0 IMAD.MOV.U32 R168, RZ, RZ, R3 ;  /* 0x000000ffffa80224 */ /* 0x001fc600078e0003 */
[----:B------:R-:W3:Y:S01]  /*7e10*/  LDL R3, [R1+0x248] ;  /* 0x0002480001037983 */ /* 0x000ee20000100800 */
[----:B------:R-:W-:-:S03]  /*7e20*/  @P0 IMAD.MOV.U32 R169, RZ, RZ, R5 ;  /* 0x000000ffffa90224 */ /* 0x000fc600078e0005 */
[----:B------:R-:W2:Y:S04]  /*7e30*/  LDL R5, [R1+0x244] ;  /* 0x0002440001057983 */ /* 0x000ea80000100800 */
[----:B------:R4:W2:Y:S02]  /*7e40*/  @P0 LDG.E.U16 R244, desc[UR6][R168.64] ;  /* 0x00000006a8f40981 */ /* 0x0008a4000c1e1500 */
[----:B----4-:R-:W-:Y:S02]  /*7e50*/  @P1 IMAD.MOV.U32 R168, RZ, RZ, R0 ;  /* 0x000000ffffa81224 */ /* 0x010fe400078e0000 */
[----:B------:R-:W4:Y:S01]  /*7e60*/  LDL R0, [R1+0x240] ;  /* 0x0002400001007983 */ /* 0x000f220000100800 */
[----:B------:R-:W-:-:S03]  /*7e70*/  @P1 IMAD.MOV.U32 R169, RZ, RZ, R2 ;  /* 0x000000ffffa91224 */ /* 0x000fc600078e0002 */
[----:B------:R-:W4:Y:S01]  /*7e80*/  LDL R2, [R1+0x23c] ;  /* 0x00023c0001027983 */ /* 0x000f220000100800 */
[----:B------:R-:W-:-:S03]  /*7e90*/  PRMT R241, RZ, 0x7610, R241 ;  /* 0x00007610fff17816 */ /* 0x000fc600000000f1 */
[----:B------:R0:W4:Y:S02]  /*7ea0*/  @P1 LDG.E.U16 R242, desc[UR6][R168.64] ;  /* 0x00000006a8f21981 */ /* 0x000124000c1e1500 */
[----:B0-----:R-:W-:Y:S02]  /*7eb0*/  @P1 IMAD.MOV.U32 R168, RZ, RZ, R6 ;  /* 0x000000ffffa81224 */ /* 0x001fe400078e0006 */
[----:B------:R-:W4:Y:S01]  /*7ec0*/  LDL R6, [R1+0x230] ;  /* 0x0002300001067983 */ /* 0x000f220000100800 */
[----:B------:R-:W-:-:S03]  /*7ed0*/  @P1 IMAD.MOV.U32 R169, RZ, RZ, R165 ;  /* 0x000000ffffa91224 */ /* 0x000fc600078e00a5 */
[----:B------:R-:W4:Y:S04]  /*7ee0*/  LDL R165, [R1+0x22c] ;  /* 0x00022c0001a57983 */ /* 0x000f280000100800 */
[----:B------:R3:W4:Y:S01]  /*7ef0*/  @P1 LDG.E.U16 R241, desc[UR6][R168.64] ;  /* 0x00000006a8f11981 */ /* 0x000722000c1e1500 */
[----:B------:R-:W-:Y:S01]  /*7f00*/  PRMT R240, RZ, 0x7610, R240 ;  /* 0x00007610fff07816 */ /* 0x000fe200000000f0 */
[----:B---3--:R-:W-:Y:S02]  /*7f10*/  @P2 IMAD.MOV.U32 R168, RZ, RZ, R3 ;  /* 0x000000ffffa82224 */ /* 0x008fe400078e0003 */
[----:B------:R-:W3:Y:S01]  /*7f20*/  LDL R3, [R1+0x228] ;  /* 0x0002280001037983 */ /* 0x000ee20000100800 */
[----:B--2---:R-:W-:-:S03]  /*7f30*/  @P2 IMAD.MOV.U32 R169, RZ, RZ, R5 ;  /* 0x000000ffffa92224 */ /* 0x004fc600078e0005 */
[----:B------:R-:W2:Y:S04]  /*7f40*/  LDL R5, [R1+0x224] ;  /* 0x0002240001057983 */ /* 0x000ea80000100800 */
[----:B------:R4:W2:Y:S02]  /*7f50*/  @P2 LDG.E.U16 R240, desc[UR6][R168.64] ;  /* 0x00000006a8f02981 */ /* 0x0008a4000c1e1500 */
[----:B----4-:R-:W-:Y:S02]  /*7f60*/  @P2 IMAD.MOV.U32 R168, RZ, RZ, R0 ;  /* 0x000000ffffa82224 */ /* 0x010fe400078e0000 */
[----:B------:R-:W4:Y:S01]  /*7f70*/  LDL R0, [R1+0x220] ;  /* 0x0002200001007983 */ /* 0x000f220000100800 */
[----:B------:R-:W-:-:S03]  /*7f80*/  @P2 IMAD.MOV.U32 R169, RZ, RZ, R2 ;  /* 0x000000ffffa92224 */ /* 0x000fc600078e0002 */
[----:B------:R-:W4:Y:S01]  /*7f90*/  LDL R2, [R1+0x21c] ;  /* 0x00021c0001027983 */ /* 0x000f220000100800 */
[C---:B------:R-:W-:Y:S02]  /*7fa0*/  ISETP.GT.AND P0, PT, R167.reuse, 0x2d, PT ;  /* 0x0000002da700780c */ /* 0x040fe40003f04270 */
[----:B------:R-:W-:Y:S02]  /*7fb0*/  PRMT R239, RZ, 0x7610, R239 ;  /* 0x00007610ffef7816 */ /* 0x000fe400000000ef */
[----:B------:R-:W-:Y:S02]  /*7fc0*/  ISETP.GT.AND P1, PT, R167, 0x2e, PT ;  /* 0x0000002ea700780c */ /* 0x000fe40003f24270 */
[----:B------:R-:W-:Y:S02]  /*7fd0*/  PRMT R238, RZ, 0x7610, R238 ;  /* 0x00007610ffee7816 */ /* 0x000fe400000000ee */
[----:B------:R0:W4:Y:S01]  /*7fe0*/  @P2 LDG.E.U16 R239, desc[UR6][R168.64] ;  /* 0x00000006a8ef2981 */ /* 0x000122000c1e1500 */
[----:B------:R-:W-:-:S04]  /*7ff0*/  PRMT R237, RZ, 0x7610, R237 ;  /* 0x00007610ffed7816 */ /* 0x000fc800000000ed */
[----:B0-----:R-:W-:Y:S02]  /*8000*/  @P0 IMAD.MOV.U32 R168, RZ, RZ, R166 ;  /* 0x000000ffffa80224 */ /* 0x001fe400078e00a6 */
[----:B------:R-:W-:Y:S01]  /*8010*/  @P0 IMAD.MOV.U32 R169, RZ, RZ, R184 ;  /* 0x000000ffffa90224 */ /* 0x000fe200078e00b8 */
[----:B------:R-:W4:Y:S04]  /*8020*/  LDL R166, [R1+0x218] ;  /* 0x0002180001a67983 */ /* 0x000f280000100800 */
[----:B------:R0:W4:Y:S04]  /*8030*/  @P0 LDG.E.U16 R238, desc[UR6][R168.64] ;  /* 0x00000006a8ee0981 */ /* 0x000128000c1e1500 */
[----:B------:R-:W4:Y:S01]  /*8040*/  LDL R184, [R1+0x214] ;  /* 0x0002140001b87983 */ /* 0x000f220000100800 */
[----:B0-----:R-:W-:-:S02]  /*8050*/  @P0 IMAD.MOV.U32 R168, RZ, RZ, R6 ;  /* 0x000000ffffa80224 */ /* 0x001fc400078e0006 */
[----:B------:R-:W-:Y:S01]  /*8060*/  @P0 IMAD.MOV.U32 R169, RZ, RZ, R165 ;  /* 0x000000ffffa90224 */ /* 0x000fe200078e00a5 */
[----:B------:R-:W-:Y:S01]  /*8070*/  PRMT R236, RZ, 0x7610, R236 ;  /* 0x00007610ffec7816 */ /* 0x000fe200000000ec */
[----:B------:R-:W4:Y:S04]  /*8080*/  LDL R165, [R1+0x1fc] ;  /* 0x0001fc0001a57983 */ /* 0x000f280000100800 */
[----:B------:R3:W4:Y:S04]  /*8090*/  @P0 LDG.E.U16 R237, desc[UR6][R168.64] ;  /* 0x00000006a8ed0981 */ /* 0x000728000c1e1500 */
[----:B------:R-:W4:Y:S01]  /*80a0*/  LDL R6, [R1+0x200] ;  /* 0x0002000001067983 */ /* 0x000f220000100800 */
[----:B---3--:R-:W-:-:S03]  /*80b0*/  @P1 IMAD.MOV.U32 R168, RZ, RZ, R3 ;  /* 0x000000ffffa81224 */ /* 0x008fc600078e0003 */
        /* <DEDUP_REMOVED lines=15> */
[----:B------:R-:W4:Y:S01]  /*81b0*/  LDL R166, [R1+0x1f0] ;  /* 0x0001f00001a67983 */ /* 0x000f220000100800 */
[----:B------:R-:W-:-:S03]  /*81c0*/  @P2 IMAD.MOV.U32 R169, RZ, RZ, R184 ;  /* 0x000000ffffa92224 */ /* 0x000fc600078e00b8 */
[----:B------:R-:W4:Y:S04]  /*81d0*/  LDL R184, [R1+0x1ec] ;  /* 0x0001ec0001b87983 */ /* 0x000f280000100800 */
[----:B------:R3:W4:Y:S01]  /*81e0*/  @P2 LDG.E.U16 R234, desc[UR6][R168.64] ;  /* 0x00000006a8ea2981 */ /* 0x000722000c1e1500 */
[----:B------:R-:W-:Y:S02]  /*81f0*/  PRMT R204, RZ, 0x7610, R204 ;  /* 0x00007610ffcc7816 */ /* 0x000fe400000000cc */
[----:B------:R-:W-:Y:S02]  /*8200*/  ISETP.GT.AND P1, PT, R167, 0x31, PT ;  /* 0x00000031a700780c */ /* 0x000fe40003f24270 */
[----:B------:R-:W-:Y:S01]  /*8210*/  PRMT R203, RZ, 0x7610, R203 ;  /* 0x00007610ffcb7816 */ /* 0x000fe200000000cb */
[----:B---3--:R-:W-:-:S02]  /*8220*/  @P2 IMAD.MOV.U32 R168, RZ, RZ, R3 ;  /* 0x000000ffffa82224 */ /* 0x008fc400078e0003 */
[----:B------:R-:W3:Y:S01]  /*8230*/  LDL R3, [R1+0x1e8] ;  /* 0x0001e80001037983 */ /* 0x000ee20000100800 */
[----:B--2---:R-:W-:-:S03]  /*8240*/  @P2 IMAD.MOV.U32 R169, RZ, RZ, R5 ;  /* 0x000000ffffa92224 */ /* 0x004fc600078e0005 */
[----:B------:R-:W2:Y:S04]  /*8250*/  LDL R5, [R1+0x1e4] ;  /* 0x0001e40001057983 */ /* 0x000ea80000100800 */
[----:B------:R0:W2:Y:S02]  /*8260*/  @P2 LDG.E.U16 R233, desc[UR6][R168.64] ;  /* 0x00000006a8e92981 */ /* 0x0000a4000c1e1500 */
[----:B0-----:R-:W-:Y:S02]  /*8270*/  @P0 IMAD.MOV.U32 R168, RZ, RZ, R185 ;  /* 0x000000ffffa80224 */ /* 0x001fe400078e00b9 */
[----:B------:R-:W-:Y:S01]  /*8280*/  @P0 IMAD.MOV.U32 R169, RZ, RZ, R186 ;  /* 0x000000ffffa90224 */ /* 0x000fe200078e00ba */
[----:B------:R-:W-:Y:S01]  /*8290*/  PRMT R232, RZ, 0x7610, R232 ;  /* 0x00007610ffe87816 */ /* 0x000fe200000000e8 */
[----:B------:R-:W2:Y:S04]  /*82a0*/  LDL R186, [R1+0x144] ;  /* 0x0001440001ba7983 */ /* 0x000ea80000100800 */
[----:B------:R0:W2:Y:S01]  /*82b0*/  @P0 LDG.E.U16 R204, desc[UR6][R168.64] ;  /* 0x00000006a8cc0981 */ /* 0x0000a2000c1e1500 */
[----:B------:R-:W-:-:S02]  /*82c0*/  PRMT R230, RZ, 0x7610, R230 ;  /* 0x00007610ffe67816 */ /* 0x000fc400000000e6 */
[----:B------:R-:W-:Y:S01]  /*82d0*/  PRMT R228, RZ, 0x7610, R228 ;  /* 0x00007610ffe47816 */ /* 0x000fe200000000e4 */
[----:B------:R-:W2:Y:S01]  /*82e0*/  LDL R185, [R1+0x148] ;  /* 0x0001480001b97983 */ /* 0x000ea20000100800 */
        /* <DEDUP_REMOVED lines=14> */
[----:B------:R-:W4:Y:S04]  /*83d0*/  LDL R184, [R1+0x1cc] ;  /* 0x0001cc0001b87983 */ /* 0x000f280000100800 */
[----:B------:R3:W4:Y:S01]  /*83e0*/  @P1 LDG.E.U16 R230, desc[UR6][R168.64] ;  /* 0x00000006a8e61981 */ /* 0x000722000c1e1500 */
[----:B------:R-:W-:-:S02]  /*83f0*/  ISETP.GT.AND P1, PT, R167, 0x33, PT ;  /* 0x00000033a700780c */ /* 0x000fc40003f24270 */
[----:B------:R-:W-:Y:S01]  /*8400*/  PRMT R227, RZ, 0x7610, R227 ;  /* 0x00007610ffe37816 */ /* 0x000fe200000000e3 */
[----:B---3--:R-:W-:Y:S02]  /*8410*/  @P0 IMAD.MOV.U32 R168, RZ, RZ, R3 ;  /* 0x000000ffffa80224 */ /* 0x008fe400078e0003 */
[----:B------:R-:W3:Y:S01]  /*8420*/  LDL R3, [R1+0x1c8] ;  /* 0x0001c80001037983 */ /* 0x000ee20000100800 */
[----:B--2---:R-:W-:-:S03]  /*8430*/  @P0 IMAD.MOV.U32 R169, RZ, RZ, R5 ;  /* 0x000000ffffa90224 */ /* 0x004fc600078e0005 */
[----:B------:R-:W2:Y:S04]  /*8440*/  LDL R5, [R1+0x1c4] ;  /* 0x0001c40001057983 */ /* 0x000ea80000100800 */
[----:B------:R0:W2:Y:S02]  /*8450*/  @P0 LDG.E.U16 R228, desc[UR6][R168.64] ;  /* 0x00000006a8e40981 */ /* 0x0000a4000c1e1500 */
[----:B0-----:R-:W-:Y:S02]  /*8460*/  @P0 IMAD.MOV.U32 R168, RZ, RZ, R6 ;  /* 0x000000ffffa80224 */ /* 0x001fe400078e0006 */
[----:B------:R-:W2:Y:S01]  /*8470*/  LDL R6, [R1+0x1c0] ;  /* 0x0001c00001067983 */ /* 0x000ea20000100800 */
[----:B------:R-:W-:-:S03]  /*8480*/  @P0 IMAD.MOV.U32 R169, RZ, RZ, R165 ;  /* 0x000000ffffa90224 */ /* 0x000fc600078e00a5 */
[----:B------:R-:W2:Y:S04]  /*8490*/  LDL R165, [R1+0x1bc] ;  /* 0x0001bc0001a57983 */ /* 0x000ea80000100800 */
[----:B------:R4:W2:Y:S02]  /*84a0*/  @P0 LDG.E.U16 R227, desc[UR6][R168.64] ;  /* 0x00000006a8e30981 */ /* 0x0008a4000c1e1500 */
[----:B----4-:R-:W-:Y:S02]  /*84b0*/  @P1 IMAD.MOV.U32 R168, RZ, RZ, R0 ;  /* 0x000000ffffa81224 */ /* 0x010fe400078e0000 */
[----:B------:R-:W4:Y:S01]  /*84c0*/  LDL R0, [R1+0x188] ;  /* 0x0001880001007983 */ /* 0x000f220000100800 */
[----:B------:R-:W-:-:S03]  /*84d0*/  @P1 IMAD.MOV.U32 R169, RZ, RZ, R2 ;  /* 0x000000ffffa91224 */ /* 0x000fc600078e0002 */
[----:B------:R-:W4:Y:S01]  /*84e0*/  LDL R2, [R1+0x184] ;  /* 0x0001840001027983 */ /* 0x000f220000100800 */
[----:B------:R-:W-:Y:S02]  /*84f0*/  PRMT R226, RZ, 0x7610, R226 ;  /* 0x00007610ffe27816 */ /* 0x000fe400000000e2 */
[C---:B------:R-:W-:Y:S02]  /*8500*/  ISETP.GT.AND P0, PT, R167.reuse, 0x34, PT ;  /* 0x00000034a700780c */ /* 0x040fe40003f04270 */
[----:B------:R-:W-:Y:S02]  /*8510*/  PRMT R225, RZ, 0x7610, R225 ;  /* 0x00007610ffe17816 */ /* 0x000fe400000000e1 */
[----:B------:R0:W4:Y:S01]  /*8520*/  @P1 LDG.E.U16 R226, desc[UR6][R168.64] ;  /* 0x00000006a8e21981 */ /* 0x000122000c1e1500 */
[----:B------:R-:W-:Y:S01]  /*8530*/  PRMT R224, RZ, 0x7610, R224 ;  /* 0x00007610ffe07816 */ /* 0x000fe200000000e0 */
        /* <DEDUP_REMOVED lines=22> */
[----:B------:R-:W-:Y:S02]  /*86a0*/  ISETP.GT.AND P0, PT, R167, 0x35, PT ;  /* 0x00000035a700780c */ /* 0x000fe40003f04270 */
[----:B------:R-:W-:Y:S02]  /*86b0*/  PRMT R201, RZ, 0x7610, R201 ;  /* 0x00007610ffc97816 */ /* 0x000fe400000000c9 */
[----:B------:R0:W4:Y:S01]  /*86c0*/  @P1 LDG.E.U16 R202, desc[UR6][R168.64] ;  /* 0x00000006a8ca1981 */ /* 0x000122000c1e1500 */
[----:B------:R-:W-:Y:S01]  /*86d0*/  PRMT R222, RZ, 0x7610, R222 ;  /* 0x00007610ffde7816 */ /* 0x000fe200000000de */
[----:B0-----:R-:W-:Y:S02]  /*86e0*/  @P1 IMAD.MOV.U32 R168, RZ, RZ, R166 ;  /* 0x000000ffffa81224 */ /* 0x001fe400078e00a6 */
[----:B------:R-:W4:Y:S01]  /*86f0*/  LDL R166, [R1+0x1a0] ;  /* 0x0001a00001a67983 */ /* 0x000f220000100800 */
[----:B------:R-:W-:-:S03]  /*8700*/  @P1 IMAD.MOV.U32 R169, RZ, RZ, R184 ;  /* 0x000000ffffa91224 */ /* 0x000fc600078e00b8 */
[----:B------:R-:W4:Y:S04]  /*8710*/  LDL R184, [R1+0x19c] ;  /* 0x00019c0001b87983 */ /* 0x000f280000100800 */
[----:B------:R3:W4:Y:S01]  /*8720*/  @P1 LDG.E.U16 R201, desc[UR6][R168.64] ;  /* 0x00000006a8c91981 */ /* 0x000722000c1e1500 */
[----:B------:R-:W-:Y:S02]  /*8730*/  ISETP.GT.AND P1, PT, R167, 0x36, PT ;  /* 0x00000036a700780c */ /* 0x000fe40003f24270 */
        /* <DEDUP_REMOVED lines=46> */
[----:B0-----:R-:W-:Y:S01]  /*8a20*/  @P1 IMAD.MOV.U32 R168, RZ, RZ, R166 ;  /* 0x000000ffffa81224 */ /* 0x001fe200078e00a6 */
[----:B------:R-:W-:Y:S01]  /*8a30*/  PRMT R182, RZ, 0x7610, R182 ;  /* 0x00007610ffb67816 */ /* 0x000fe200000000b6 */
[----:B------:R-:W4:Y:S01]  /*8a40*/  LDL R166, [R1+0x138] ;  /* 0x0001380001a67983 */ /* 0x000f220000100800 */
[----:B------:R-:W-:Y:S01]  /*8a50*/  @P1 IMAD.MOV.U32 R169, RZ, RZ, R184 ;  /* 0x000000ffffa91224 */ /* 0x000fe200078e00b8 */
[----:B------:R-:W-:-:S02]  /*8a60*/  PRMT R181, RZ, 0x7610, R181 ;  /* 0x00007610ffb57816 */ /* 0x000fc400000000b5 */
[----:B------:R-:W4:Y:S04]  /*8a70*/  LDL R184, [R1+0x134] ;  /* 0x0001340001b87983 */ /* 0x000f280000100800 */
[----:B------:R3:W4:Y:S01]  /*8a80*/  @P1 LDG.E.U16 R214, desc[UR6][R168.64] ;  /* 0x00000006a8d61981 */ /* 0x000722000c1e1500 */
[----:B------:R-:W-:Y:S01]  /*8a90*/  ISETP.GT.AND P1, PT, R167, 0x3b, PT ;  /* 0x0000003ba700780c */ /* 0x000fe20003f24270 */
[----:B---3--:R-:W-:Y:S02]  /*8aa0*/  @P0 IMAD.MOV.U32 R168, RZ, RZ, R3 ;  /* 0x000000ffffa80224 */ /* 0x008fe400078e0003 */
[----:B------:R-:W3:Y:S01]  /*8ab0*/  LDL R3, [R1+0x150] ;  /* 0x0001500001037983 */ /* 0x000ee20000100800 */
[----:B--2---:R-:W-:-:S03]  /*8ac0*/  @P0 IMAD.MOV.U32 R169, RZ, RZ, R5 ;  /* 0x000000ffffa90224 */ /* 0x004fc600078e0005 */
[----:B------:R-:W2:Y:S04]  /*8ad0*/  LDL R5, [R1+0x14c] ;  /* 0x00014c0001057983 */ /* 0x000ea80000100800 */
[----:B------:R0:W2:Y:S02]  /*8ae0*/  @P0 LDG.E.U16 R183, desc[UR6][R168.64] ;  /* 0x00000006a8b70981 */ /* 0x0000a4000c1e1500 */
[----:B0-----:R-:W-:Y:S01]  /*8af0*/  @P0 IMAD.MOV.U32 R168, RZ, RZ, R6 ;  /* 0x000000ffffa80224 */ /* 0x001fe200078e0006 */
[----:B------:R-:W-:Y:S01]  /*8b00*/  PRMT R180, RZ, 0x7610, R180 ;  /* 0x00007610ffb47816 */ /* 0x000fe200000000b4 */
        /* <DEDUP_REMOVED lines=8> */
[----:B------:R-:W-:-:S03]  /*8b90*/  ISETP.GT.AND P0, PT, R167, 0x3c, PT ;  /* 0x0000003ca700780c */ /* 0x000fc60003f04270 */
[----:B------:R3:W4:Y:S01]  /*8ba0*/  @P1 LDG.E.U16 R181, desc[UR6][R168.64] ;  /* 0x00000006a8b51981 */ /* 0x000722000c1e1500 */
[----:B------:R-:W-:Y:S02]  /*8bb0*/  PRMT R179, RZ, 0x7610, R179 ;  /* 0x00007610ffb37816 */ /* 0x000fe400000000b3 */
[----:B------:R-:W-:Y:S01]  /*8bc0*/  PRMT R178, RZ, 0x7610, R178 ;  /* 0x00007610ffb27816 */ /* 0x000fe200000000b2 */
[----:B---3--:R-:W-:Y:S02]  /*8bd0*/  @P1 IMAD.MOV.U32 R168, RZ, RZ, R3 ;  /* 0x000000ffffa81224 */ /* 0x008fe400078e0003 */
[----:B------:R-:W3:Y:S01]  /*8be0*/  LDL R3, [R1+0x128] ;  /* 0x0001280001037983 */ /* 0x000ee20000100800 */
[----:B--2---:R-:W-:-:S03]  /*8bf0*/  @P1 IMAD.MOV.U32 R169, RZ, RZ, R5 ;  /* 0x000000ffffa91224 */ /* 0x004fc600078e0005 */
[----:B------:R-:W2:Y:S04]  /*8c00*/  LDL R5, [R1+0x124] ;  /* 0x0001240001057983 */ /* 0x000ea80000100800 */
[----:B------:R0:W2:Y:S02]  /*8c10*/  @P1 LDG.E.U16 R180, desc[UR6][R168.64] ;  /* 0x00000006a8b41981 */ /* 0x0000a4000c1e1500 */
[----:B0-----:R-:W-:Y:S02]  /*8c20*/  @P0 IMAD.MOV.U32 R168, RZ, RZ, R185 ;  /* 0x000000ffffa80224 */ /* 0x001fe400078e00b9 */
[----:B------:R-:W-:Y:S01]  /*8c30*/  @P0 IMAD.MOV.U32 R169, RZ, RZ, R186 ;  /* 0x000000ffffa90224 */ /* 0x000fe200078e00ba */
[----:B------:R-:W-:Y:S01]  /*8c40*/  ISETP.GT.AND P1, PT, R167, 0x3d, PT ;  /* 0x0000003da700780c */ /* 0x000fe20003f24270 */
[----:B------:R-:W2:Y:S04]  /*8c50*/  LDL R186, [R1+0x10c] ;  /* 0x00010c0001ba7983 */ /* 0x000ea80000100800 */
[----:B------:R4:W2:Y:S01]  /*8c60*/  @P0 LDG.E.U16 R179, desc[UR6][R168.64] ;  /* 0x00000006a8b30981 */ /* 0x0008a2000c1e1500 */
[----:B------:R-:W-:-:S02]  /*8c70*/  PRMT R177, RZ, 0x7610, R177 ;  /* 0x00007610ffb17816 */ /* 0x000fc400000000b1 */
[----:B------:R-:W-:Y:S01]  /*8c80*/  PRMT R176, RZ, 0x7610, R176 ;  /* 0x00007610ffb07816 */ /* 0x000fe200000000b0 */
[----:B------:R-:W2:Y:S01]  /*8c90*/  LDL R185, [R1+0x110] ;  /* 0x0001100001b97983 */ /* 0x000ea20000100800 */
[----:B----4-:R-:W-:-:S03]  /*8ca0*/  @P0 IMAD.MOV.U32 R168, RZ, RZ, R0 ;  /* 0x000000ffffa80224 */ /* 0x010fc600078e0000 */
[----:B------:R-:W4:Y:S01]  /*8cb0*/  LDL R0, [R1+0x120] ;  /* 0x0001200001007983 */ /* 0x000f220000100800 */
[----:B------:R-:W-:-:S03]  /*8cc0*/  @P0 IMAD.MOV.U32 R169, RZ, RZ, R2 ;  /* 0x000000ffffa90224 */ /* 0x000fc600078e0002 */
[----:B------:R-:W4:Y:S04]  /*8cd0*/  LDL R2, [R1+0x11c] ;  /* 0x00011c0001027983 */ /* 0x000f280000100800 */
[----:B------:R0:W4:Y:S02]  /*8ce0*/  @P0 LDG.E.U16 R178, desc[UR6][R168.64] ;  /* 0x00000006a8b20981 */ /* 0x000124000c1e1500 */
[----:B0-----:R-:W-:Y:S02]  /*8cf0*/  @P1 IMAD.MOV.U32 R168, RZ, RZ, R166 ;  /* 0x000000ffffa81224 */ /* 0x001fe400078e00a6 */
[----:B------:R-:W4:Y:S01]  /*8d00*/  LDL R166, [R1+0x118] ;  /* 0x0001180001a67983 */ /* 0x000f220000100800 */
[----:B------:R-:W-:Y:S01]  /*8d10*/  ISETP.GT.AND P0, PT, R167, 0x3e, PT ;  /* 0x0000003ea700780c */ /* 0x000fe20003f04270 */
[----:B------:R-:W-:Y:S01]  /*8d20*/  @P1 IMAD.MOV.U32 R169, RZ, RZ, R184 ;  /* 0x000000ffffa91224 */ /* 0x000fe200078e00b8 */
[----:B------:R-:W-:Y:S01]  /*8d30*/  PRMT R175, RZ, 0x7610, R175 ;  /* 0x00007610ffaf7816 */ /* 0x000fe200000000af */
[----:B------:R-:W4:Y:S04]  /*8d40*/  LDL R184, [R1+0x104] ;  /* 0x0001040001b87983 */ /* 0x000f280000100800 */
[----:B------:R0:W4:Y:S02]  /*8d50*/  @P1 LDG.E.U16 R177, desc[UR6][R168.64] ;  /* 0x00000006a8b11981 */ /* 0x000124000c1e1500 */
[----:B0-----:R-:W-:-:S02]  /*8d60*/  @P1 IMAD.MOV.U32 R168, RZ, RZ, R6 ;  /* 0x000000ffffa81224 */ /* 0x001fc400078e0006 */
[----:B------:R-:W-:Y:S01]  /*8d70*/  @P1 IMAD.MOV.U32 R169, RZ, RZ, R165 ;  /* 0x000000ffffa91224 */ /* 0x000fe200078e00a5 */
[----:B------:R-:W4:Y:S04]  /*8d80*/  LDL R6, [R1+0xfc] ;  /* 0x0000fc0001067983 */ /* 0x000f280000100800 */
[----:B------:R3:W4:Y:S04]  /*8d90*/  @P1 LDG.E.U16 R176, desc[UR6][R168.64] ;  /* 0x00000006a8b01981 */ /* 0x000728000c1e1500 */
[----:B------:R-:W4:Y:S01]  /*8da0*/  LDL R165, [R1+0x108] ;  /* 0x0001080001a57983 */ /* 0x000f220000100800 */
[----:B------:R-:W-:-:S02]  /*8db0*/  ISETP.GT.AND P1, PT, R167, 0x3f, PT ;  /* 0x0000003fa700780c */ /* 0x000fc40003f24270 */
[----:B------:R-:W-:Y:S01]  /*8dc0*/  PRMT R174, RZ, 0x7610, R174 ;  /* 0x00007610ffae7816 */ /* 0x000fe200000000ae */
[----:B---3--:R-:W-:Y:S02]  /*8dd0*/  @P0 IMAD.MOV.U32 R168, RZ, RZ, R3 ;  /* 0x000000ffffa80224 */ /* 0x008fe400078e0003 */
[----:B--2---:R-:W-:Y:S02]  /*8de0*/  @P0 IMAD.MOV.U32 R169, RZ, RZ, R5 ;  /* 0x000000ffffa90224 */ /* 0x004fe400078e0005 */
[----:B------:R-:W2:Y:S04]  /*8df0*/  LDL R5, [R1+0x100] ;  /* 0x0001000001057983 */ /* 0x000ea80000100800 */
[----:B------:R4:W3:Y:S04]  /*8e00*/  @P0 LDG.E.U16 R175, desc[UR6][R168.64] ;  /* 0x00000006a8af0981 */ /* 0x0008e8000c1e1500 */
[----:B------:R-:W3:Y:S01]  /*8e10*/  LDL.LU R3, [R1+0x58] ;  /* 0x0000580001037983 */ /* 0x000ee20000300800 */
[----:B----4-:R-:W-:-:S02]  /*8e20*/  @P0 IMAD.MOV.U32 R168, RZ, RZ, R0 ;  /* 0x000000ffffa80224 */ /* 0x010fc400078e0000 */
[----:B------:R-:W0:Y:S01]  /*8e30*/  S2R R0, SR_TID.X ;  /* 0x0000000000007919 */ /* 0x000e220000002100 */
[----:B------:R-:W-:Y:S02]  /*8e40*/  @P0 IMAD.MOV.U32 R169, RZ, RZ, R2 ;  /* 0x000000ffffa90224 */ /* 0x000fe400078e0002 */
[----:B------:R-:W4:Y:S04]  /*8e50*/  LDL.LU R2, [R1+0x2c] ;  /* 0x00002c0001027983 */ /* 0x000f280000300800 */
[----:B------:R1:W4:Y:S02]  /*8e60*/  @P0 LDG.E.U16 R174, desc[UR6][R168.64] ;  /* 0x00000006a8ae0981 */ /* 0x000324000c1e1500 */
[----:B-1----:R-:W-:Y:S01]  /*8e70*/  @P1 IMAD.MOV.U32 R168, RZ, RZ, R166 ;  /* 0x000000ffffa81224 */ /* 0x002fe200078e00a6 */
[----:B0-----:R-:W-:-:S04]  /*8e80*/  LOP3.LUT R0, R0, 0x3f, RZ, 0xc0, !PT ;  /* 0x0000003f00007812 */ /* 0x001fc800078ec0ff */
[----:B------:R-:W-:Y:S02]  /*8e90*/  ISETP.GE.AND P0, PT, R0, R167, PT ;  /* 0x000000a70000720c */ /* 0x000fe40003f06270 */
[----:B------:R-:W4:Y:S04]  /*8ea0*/  LDL.LU R0, [R1] ;  /* 0x0000000001007983 */ /* 0x000f280000300800 */
[----:B------:R-:W3:Y:S04]  /*8eb0*/  LDL R189, [R1+0xf4] ;  /* 0x0000f40001bd7983 */ /* 0x000ee80000100800 */
[----:B------:R-:W4:Y:S01]  /*8ec0*/  LDL R166, [R1+0xf8] ;  /* 0x0000f80001a67983 */ /* 0x000f220000100800 */
[----:B------:R-:W-:Y:S01]  /*8ed0*/  PRMT R173, RZ, 0x7610, R173 ;  /* 0x00007610ffad7816 */ /* 0x000fe200000000ad */
[----:B------:R-:W-:Y:S01]  /*8ee0*/  @P1 IMAD.MOV.U32 R169, RZ, RZ, R187 ;  /* 0x000000ffffa91224 */ /* 0x000fe200078e00bb */
[----:B------:R-:W-:Y:S01]  /*8ef0*/  PRMT R172, RZ, 0x7610, R172 ;  /* 0x00007610ffac7816 */ /* 0x000fe200000000ac */
[----:B------:R-:W4:Y:S04]  /*8f00*/  LDL R192, [R1+0xec] ;  /* 0x0000ec0001c07983 */ /* 0x000f280000100800 */
[----:B------:R0:W4:Y:S04]  /*8f10*/  @P1 LDG.E.U16 R173, desc[UR6][R168.64] ;  /* 0x00000006a8ad1981 */ /* 0x000128000c1e1500 */
[----:B------:R-:W4:Y:S01]  /*8f20*/  LDL R187, [R1+0xf0] ;  /* 0x0000f00001bb7983 */ /* 0x000f220000100800 */
[----:B------:R-:W-:-:S03]  /*8f30*/  PRMT R171, RZ, 0x7610, R171 ;  /* 0x00007610ffab7816 */ /* 0x000fc600000000ab */
[----:B------:R-:W4:Y:S01]  /*8f40*/  LDL R191, [R1+0xd4] ;  /* 0x0000d40001bf7983 */ /* 0x000f220000100800 */
[----:B0-----:R-:W-:Y:S02]  /*8f50*/  @P1 IMAD.MOV.U32 R168, RZ, RZ, R185 ;  /* 0x000000ffffa81224 */ /* 0x001fe400078e00b9 */
[----:B------:R-:W-:Y:S01]  /*8f60*/  @P1 IMAD.MOV.U32 R169, RZ, RZ, R186 ;  /* 0x000000ffffa91224 */ /* 0x000fe200078e00ba */
[----:B------:R-:W4:Y:S04]  /*8f70*/  LDL R190, [R1+0xd8] ;  /* 0x0000d80001be7983 */ /* 0x000f280000100800 */
[----:B------:R0:W4:Y:S01]  /*8f80*/  @P1 LDG.E.U16 R172, desc[UR6][R168.64] ;  /* 0x00000006a8ac1981 */ /* 0x000122000c1e1500 */
[----:B------:R-:W-:Y:S01]  /*8f90*/  BAR.SYNC.DEFER_BLOCKING 0x0 ;  /* 0x0000000000007b1d */ /* 0x000fe20000010000 */
[----:B0-----:R-:W-:-:S05]  /*8fa0*/  @!P0 IMAD.MOV.U32 R168, RZ, RZ, R165 ;  /* 0x000000ffffa88224 */ /* 0x001fca00078e00a5 */
[----:B------:R-:W4:Y:S04]  /*8fb0*/  LDL R186, [R1+0xe4] ;  /* 0x0000e40001ba7983 */ /* 0x000f280000100800 */
[----:B------:R-:W4:Y:S01]  /*8fc0*/  LDL R165, [R1+0xe8] ;  /* 0x0000e80001a57983 */ /* 0x000f220000100800 */
[----:B------:R-:W-:Y:S02]  /*8fd0*/  @!P0 IMAD.MOV.U32 R169, RZ, RZ, R184 ;  /* 0x000000ffffa98224 */ /* 0x000fe400078e00b8 */
[----:B------:R-:W-:Y:S02]  /*8fe0*/  @!P0 IMAD.MOV.U32 R185, RZ, RZ, R6 ;  /* 0x000000ffffb98224 */ /* 0x000fe400078e0006 */
[----:B------:R-:W4:Y:S04]  /*8ff0*/  LDL R6, [R1+0xdc] ;  /* 0x0000dc0001067983 */ /* 0x000f280000100800 */
[----:B------:R0:W4:Y:S02]  /*9000*/  @!P0 LDG.E.U16 R171, desc[UR6][R168.64] ;  /* 0x00000006a8ab8981 */ /* 0x000124000c1e1500 */
[----:B0-----:R-:W-:Y:S01]  /*9010*/  PRMT R169, RZ, 0x7610, R169 ;  /* 0x00007610ffa97816 */ /* 0x001fe200000000a9 */
[----:B--2---:R-:W-:-:S02]  /*9020*/  @!P0 IMAD.MOV.U32 R184, RZ, RZ, R5 ;  /* 0x000000ffffb88224 */ /* 0x004fc400078e0005 */
[----:B------:R-:W2:Y:S04]  /*9030*/  LDL R5, [R1+0xe0] ;  /* 0x0000e00001057983 */ /* 0x000ea80000100800 */
[----:B------:R3:W2:Y:S02]  /*9040*/  @!P0 LDG.E.U16 R169, desc[UR6][R184.64] ;  /* 0x00000006b8a98981 */ /* 0x0006a4000c1e1500 */
[----:B---3--:R-:W-:Y:S02]  /*9050*/  @!P0 IMAD.MOV.U32 R185, RZ, RZ, R189 ;  /* 0x000000ffffb98224 */ /* 0x008fe400078e00bd */
[----:B------:R-:W3:Y:S01]  /*9060*/  LDL R189, [R1+0xcc] ;  /* 0x0000cc0001bd7983 */ /* 0x000ee20000100800 */
[----:B----4-:R-:W-:-:S03]  /*9070*/  @!P0 IMAD.MOV.U32 R184, RZ, RZ, R166 ;  /* 0x000000ffffb88224 */ /* 0x010fc600078e00a6 */
[----:B------:R-:W4:Y:S01]  /*9080*/  LDL R166, [R1+0xd0] ;  /* 0x0000d00001a67983 */ /* 0x000f220000100800 */
[----:B------:R-:W-:Y:S02]  /*9090*/  PRMT R168, RZ, 0x7610, R168 ;  /* 0x00007610ffa87816 */ /* 0x000fe400000000a8 */
[----:B------:R-:W-:-:S04]  /*90a0*/  PRMT R167, RZ, 0x7610, R167 ;  /* 0x00007610ffa77816 */ /* 0x000fc800000000a7 */
[----:B------:R0:W4:Y:S01]  /*90b0*/  @!P0 LDG.E.U16 R168, desc[UR6][R184.64] ;  /* 0x00000006b8a88981 */ /* 0x000122000c1e1500 */
[----:B------:R-:W-:Y:S01]  /*90c0*/  PRMT R170, RZ, 0x7610, R170 ;  /* 0x00007610ffaa7816 */ /* 0x000fe200000000aa */
[----:B0-----:R-:W-:Y:S02]  /*90d0*/  @!P0 IMAD.MOV.U32 R184, RZ, RZ, R187 ;  /* 0x000000ffffb88224 */ /* 0x001fe400078e00bb */
[----:B------:R-:W-:-:S05]  /*90e0*/  @!P0 IMAD.MOV.U32 R185, RZ, RZ, R192 ;  /* 0x000000ffffb98224 */ /* 0x000fca00078e00c0 */
[----:B------:R0:W4:Y:S02]  /*90f0*/  @!P0 LDG.E.U16 R167, desc[UR6][R184.64] ;  /* 0x00000006b8a78981 */ /* 0x000124000c1e1500 */
[----:B0-----:R-:W-:Y:S02]  /*9100*/  @!P0 IMAD.MOV.U32 R185, RZ, RZ, R186 ;  /* 0x000000ffffb98224 */ /* 0x001fe400078e00ba */
[----:B------:R-:W-:Y:S02]  /*9110*/  @!P0 IMAD.MOV.U32 R184, RZ, RZ, R165 ;  /* 0x000000ffffb88224 */ /* 0x000fe400078e00a5 */
[----:B------:R-:W4:Y:S04]  /*9120*/  LDL R165, [R1+0xc8] ;  /* 0x0000c80001a57983 */ /* 0x000f280000100800 */
[----:B------:R0:W4:Y:S01]  /*9130*/  @!P0 LDG.E.U16 R170, desc[UR6][R184.64] ;  /* 0x00000006b8aa8981 */ /* 0x000122000c1e1500 */
[----:B------:R-:W-:-:S03]  /*9140*/  @!P0 IMAD.MOV.U32 R187, RZ, RZ, R6 ;  /* 0x000000ffffbb8224 */ /* 0x000fc600078e0006 */
[----:B------:R-:W4:Y:S01]  /*9150*/  LDL R6, [R1+0x9c] ;  /* 0x00009c0001067983 */ /* 0x000f220000100800 */
[----:B0-----:R-:W-:Y:S02]  /*9160*/  PRMT R184, RZ, 0x7610, R184 ;  /* 0x00007610ffb87816 */ /* 0x001fe400000000b8 */
[----:B------:R-:W-:Y:S01]  /*9170*/  PRMT R185, RZ, 0x7610, R185 ;  /* 0x00007610ffb97816 */ /* 0x000fe200000000b9 */
[----:B--2---:R-:W-:Y:S02]  /*9180*/  @!P0 IMAD.MOV.U32 R186, RZ, RZ, R5 ;  /* 0x000000ffffba8224 */ /* 0x004fe400078e0005 */
[----:B------:R-:W2:Y:S04]  /*9190*/  LDL R5, [R1+0xbc] ;  /* 0x0000bc0001057983 */ /* 0x000ea80000100800 */
[----:B------:R0:W2:Y:S02]  /*91a0*/  @!P0 LDG.E.U16 R184, desc[UR6][R186.64] ;  /* 0x00000006bab88981 */ /* 0x0000a4000c1e1500 */
[----:B0-----:R-:W-:-:S02]  /*91b0*/  @!P0 IMAD.MOV.U32 R186, RZ, RZ, R190 ;  /* 0x000000ffffba8224 */ /* 0x001fc400078e00be */
[----:B------:R-:W-:Y:S01]  /*91c0*/  @!P0 IMAD.MOV.U32 R187, RZ, RZ, R191 ;  /* 0x000000ffffbb8224 */ /* 0x000fe200078e00bf */
[----:B------:R-:W2:Y:S04]  /*91d0*/  LDL R190, [R1+0x94] ;  /* 0x0000940001be7983 */ /* 0x000ea80000100800 */
[----:B------:R0:W2:Y:S04]  /*91e0*/  @!P0 LDG.E.U16 R185, desc[UR6][R186.64] ;  /* 0x00000006bab98981 */ /* 0x0000a8000c1e1500 */
[----:B------:R-:W2:Y:S01]  /*91f0*/  LDL R191, [R1+0x8c] ;  /* 0x00008c0001bf7983 */ /* 0x000ea20000100800 */
[----:B0-----:R-:W-:Y:S01]  /*9200*/  PRMT R186, RZ, 0x7610, R186 ;  /* 0x00007610ffba7816 */ /* 0x001fe200000000ba */
[----:B---3--:R-:W-:-:S02]  /*9210*/  @!P0 IMAD.MOV.U32 R193, RZ, RZ, R189 ;  /* 0x000000ffffc18224 */ /* 0x008fc400078e00bd */
[----:B------:R-:W3:Y:S01]  /*9220*/  LDL R189, [R1+0x68] ;  /* 0x0000680001bd7983 */ /* 0x000ee20000100800 */
[----:B----4-:R-:W-:-:S03]  /*9230*/  @!P0 IMAD.MOV.U32 R192, RZ, RZ, R166 ;  /* 0x000000ffffc08224 */ /* 0x010fc600078e00a6 */
[----:B------:R-:W4:Y:S04]  /*9240*/  LDL R166, [R1+0x84] ;  /* 0x0000840001a67983 */ /* 0x000f280000100800 */
[----:B------:R0:W3:Y:S04]  /*9250*/  @!P0 LDG.E.U16 R186, desc[UR6][R192.64] ;  /* 0x00000006c0ba8981 */ /* 0x0000e8000c1e1500 */
[----:B------:R-:W2:Y:S01]  /*9260*/  LDL R193, [R1+0xc0] ;  /* 0x0000c00001c17983 */ /* 0x000ea20000100800 */
[----:B------:R-:W-:Y:S01]  /*9270*/  PRMT R187, RZ, 0x7610, R187 ;  /* 0x00007610ffbb7816 */ /* 0x000fe200000000bb */
[----:B0-----:R-:W-:-:S02]  /*9280*/  @!P0 IMAD.MOV.U32 R192, RZ, RZ, R165 ;  /* 0x000000ffffc08224 */ /* 0x001fc400078e00a5 */
[----:B------:R-:W3:Y:S04]  /*9290*/  LDL R165, [R1+0x60] ;  /* 0x0000600001a57983 */ /* 0x000ee80000100800 */
[----:B------:R0:W-:Y:S02]  /*92a0*/  STS.U16 [R4+UR4+0x4000], R194 ;  /* 0x004000c204007988 */ /* 0x0001e40008000404 */
[----:B0-----:R-:W-:Y:S02]  /*92b0*/  PRMT R194, RZ, 0x7610, R194 ;  /* 0x00007610ffc27816 */ /* 0x001fe400000000c2 */
[----:B------:R-:W-:Y:S04]  /*92c0*/  STS.U16 [R4+UR4], R213 ;  /* 0x000000d504007988 */ /* 0x000fe80008000404 */
[----:B------:R-:W-:Y:S04]  /*92d0*/  STS.U16 [R4+UR4+0x400], R195 ;  /* 0x000400c304007988 */ /* 0x000fe80008000404 */
        /* <DEDUP_REMOVED lines=13> */
[----:B--2---:R0:W2:Y:S02]  /*93b0*/  @!P0 LDG.E.U16 R187, desc[UR6][R192.64] ;  /* 0x00000006c0bb8981 */ /* 0x0040a4000c1e1500 */
[----:B0-----:R-:W-:-:S02]  /*93c0*/  @!P0 IMAD.MOV.U32 R193, RZ, RZ, R6 ;  /* 0x000000ffffc18224 */ /* 0x001fc400078e0006 */
[----:B------:R-:W2:Y:S01]  /*93d0*/  LDL R6, [R1+0x34] ;  /* 0x0000340001067983 */ /* 0x000ea20000100800 */
[----:B------:R-:W-:-:S03]  /*93e0*/  @!P0 IMAD.MOV.U32 R192, RZ, RZ, R5 ;  /* 0x000000ffffc08224 */ /* 0x000fc600078e0005 */
[----:B------:R-:W2:Y:S04]  /*93f0*/  LDL R5, [R1+0x8] ;  /* 0x0000080001057983 */ /* 0x000ea80000100800 */
[----:B------:R0:W2:Y:S02]  /*9400*/  @!P0 LDG.E.U16 R194, desc[UR6][R192.64] ;  /* 0x00000006c0c28981 */ /* 0x0000a4000c1e1500 */
[----:B0-----:R-:W-:Y:S01]  /*9410*/  @!P0 IMAD.MOV.U32 R193, RZ, RZ, R191 ;  /* 0x000000ffffc18224 */ /* 0x001fe200078e00bf */
[----:B------:R-:W-:-:S05]  /*9420*/  LOP3.LUT R191, R4, 0x10, RZ, 0x3c, !PT ;  /* 0x0000001004bf7812 */ /* 0x000fca00078e3cff */
[----:B------:R-:W-:Y:S04]  /*9430*/  STS.U16 [R191+UR4+0x80], R200 ;  /* 0x000080c8bf007988 */ /* 0x000fe80008000404 */
[----:B------:R-:W-:Y:S04]  /*9440*/  STS.U16 [R191+UR4+0x4080], R199 ;  /* 0x004080c7bf007988 */ /* 0x000fe80008000404 */
[----:B------:R-:W-:Y:S04]  /*9450*/  STS.U16 [R191+UR4+0x480], R198 ;  /* 0x000480c6bf007988 */ /* 0x000fe80008000404 */
[----:B------:R-:W-:Y:S04]  /*9460*/  STS.U16 [R191+UR4+0x4480], R197 ;  /* 0x004480c5bf007988 */ /* 0x000fe80008000404 */
[----:B------:R-:W-:Y:S04]  /*9470*/  STS.U16 [R191+UR4+0x880], R246 ;  /* 0x000880f6bf007988 */ /* 0x000fe80008000404 */
[----:B------:R0:W-:Y:S04]  /*9480*/  STS.U16 [R191+UR4+0x4880], R14 ;  /* 0x0048800ebf007988 */ /* 0x0001e80008000404 */
[----:B0-----:R-:W2:Y:S01]  /*9490*/  LDL.LU R14, [R1+0x5d4] ;  /* 0x0005d400010e7983 */ /* 0x001ea20000300800 */
[----:B------:R-:W-:Y:S01]  /*94a0*/  PRMT R195, RZ, 0x7610, R195 ;  /* 0x00007610ffc37816 */ /* 0x000fe200000000c3 */
[----:B------:R-:W-:Y:S01]  /*94b0*/  @!P0 IMAD.MOV.U32 R192, RZ, RZ, R190 ;  /* 0x000000ffffc08224 */ /* 0x000fe200078e00be */
[----:B------:R-:W-:-:S04]  /*94c0*/  PRMT R196, RZ, 0x7610, R196 ;  /* 0x00007610ffc47816 */ /* 0x000fc800000000c4 */
[----:B------:R4:W2:Y:S01]  /*94d0*/  @!P0 LDG.E.U16 R195, desc[UR6][R192.64] ;  /* 0x00000006c0c38981 */ /* 0x0008a2000c1e1500 */
[----:B------:R-:W-:Y:S01]  /*94e0*/  PRMT R212, RZ, 0x7610, R212 ;  /* 0x00007610ffd47816 */ /* 0x000fe200000000d4 */
[----:B----4-:R-:W-:Y:S02]  /*94f0*/  @!P0 IMAD.MOV.U32 R192, RZ, RZ, R166 ;  /* 0x000000ffffc08224 */ /* 0x010fe400078e00a6 */
[----:B---3--:R-:W-:-:S05]  /*9500*/  @!P0 IMAD.MOV.U32 R193, RZ, RZ, R189 ;  /* 0x000000ffffc18224 */ /* 0x008fca00078e00bd */
[----:B------:R0:W3:Y:S01]  /*9510*/  @!P0 LDG.E.U16 R196, desc[UR6][R192.64] ;  /* 0x00000006c0c48981 */ /* 0x0000e2000c1e1500 */
[----:B------:R-:W-:Y:S01]  /*9520*/  PRMT R211, RZ, 0x7610, R211 ;  /* 0x00007610ffd37816 */ /* 0x000fe200000000d3 */
[----:B0-----:R-:W-:Y:S02]  /*9530*/  @!P0 IMAD.MOV.U32 R192, RZ, RZ, R165 ;  /* 0x000000ffffc08224 */ /* 0x001fe400078e00a5 */
[----:B------:R-:W-:-:S05]  /*9540*/  @!P0 IMAD.MOV.U32 R193, RZ, RZ, R3 ;  /* 0x000000ffffc18224 */ /* 0x000fca00078e0003 */
[----:B------:R0:W4:Y:S01]  /*9550*/  @!P0 LDG.E.U16 R212, desc[UR6][R192.64] ;  /* 0x00000006c0d48981 */ /* 0x000122000c1e1500 */
[----:B------:R-:W-:Y:S01]  /*9560*/  PRMT R210, RZ, 0x7610, R210 ;  /* 0x00007610ffd27816 */ /* 0x000fe200000000d2 */
[----:B0-----:R-:W-:Y:S01]  /*9570*/  @!P0 IMAD.MOV.U32 R193, RZ, RZ, R2 ;  /* 0x000000ffffc18224 */ /* 0x001fe200078e0002 */
[----:B------:R-:W-:Y:S02]  /*9580*/  PRMT R209, RZ, 0x7610, R209 ;  /* 0x00007610ffd17816 */ /* 0x000fe400000000d1 */
[----:B------:R-:W-:Y:S02]  /*9590*/  PRMT R208, RZ, 0x7610, R208 ;  /* 0x00007610ffd07816 */ /* 0x000fe400000000d0 */
[----:B------:R-:W-:Y:S02]  /*95a0*/  PRMT R207, RZ, 0x7610, R207 ;  /* 0x00007610ffcf7816 */ /* 0x000fe400000000cf */
[----:B------:R-:W-:Y:S02]  /*95b0*/  PRMT R206, RZ, 0x7610, R206 ;  /* 0x00007610ffce7816 */ /* 0x000fe400000000ce */
[----:B------:R-:W-:-:S02]  /*95c0*/  PRMT R205, RZ, 0x7610, R205 ;  /* 0x00007610ffcd7816 */ /* 0x000fc400000000cd */
[----:B------:R-:W-:Y:S02]  /*95d0*/  PRMT R204, RZ, 0x7610, R204 ;  /* 0x00007610ffcc7816 */ /* 0x000fe400000000cc */
        /* <DEDUP_REMOVED lines=8> */
[----:B------:R-:W-:Y:S01]  /*9660*/  PRMT R246, RZ, 0x7610, R246 ;  /* 0x00007610fff67816 */ /* 0x000fe200000000f6 */
[----:B------:R0:W-:Y:S04]  /*9670*/  STS.U16 [R191+UR4+0xc80], R250 ;  /* 0x000c80fabf007988 */ /* 0x0001e80008000404 */
[----:B------:R1:W-:Y:S01]  /*9680*/  STS.U16 [R191+UR4+0x4c80], R252 ;  /* 0x004c80fcbf007988 */ /* 0x0003e20008000404 */
[----:B0-----:R-:W-:-:S02]  /*9690*/  PRMT R250, RZ, 0x7610, R250 ;  /* 0x00007610fffa7816 */ /* 0x001fc400000000fa */
[----:B-1----:R-:W-:Y:S01]  /*96a0*/  PRMT R252, RZ, 0x7610, R252 ;  /* 0x00007610fffc7816 */ /* 0x002fe200000000fc */
[----:B--2---:R-:W-:Y:S02]  /*96b0*/  @!P0 IMAD.MOV.U32 R192, RZ, RZ, R6 ;  /* 0x000000ffffc08224 */ /* 0x004fe400078e0006 */
[----:B------:R-:W2:Y:S04]  /*96c0*/  LDL.LU R6, [R1+0x518] ;  /* 0x0005180001067983 */ /* 0x000ea80000300800 */
[----:B------:R0:W3:Y:S04]  /*96d0*/  @!P0 LDG.E.U16 R211, desc[UR6][R192.64] ;  /* 0x00000006c0d38981 */ /* 0x0000e8000c1e1500 */
[----:B------:R-:W4:Y:S04]  /*96e0*/  LDL.LU R166, [R1+0x514] ;  /* 0x0005140001a67983 */ /* 0x000f280000300800 */
[----:B------:R-:W3:Y:S01]  /*96f0*/  LDL.LU R189, [R1+0xa8] ;  /* 0x0000a80001bd7983 */ /* 0x000ee20000300800 */
[----:B0-----:R-:W-:-:S02]  /*9700*/  @!P0 IMAD.MOV.U32 R192, RZ, RZ, R5 ;  /* 0x000000ffffc08224 */ /* 0x001fc400078e0005 */
[----:B------:R-:W-:Y:S01]  /*9710*/  @!P0 IMAD.MOV.U32 R193, RZ, RZ, R0 ;  /* 0x000000ffffc18224 */ /* 0x000fe200078e0000 */
[----:B------:R-:W3:Y:S04]  /*9720*/  LDL.LU R190, [R1+0xa4] ;  /* 0x0000a40001be7983 */ /* 0x000ee80000300800 */
[----:B------:R0:W3:Y:S04]  /*9730*/  @!P0 LDG.E.U16 R210, desc[UR6][R192.64] ;  /* 0x00000006c0d28981 */ /* 0x0000e8000c1e1500 */
[----:B------:R-:W3:Y:S04]  /*9740*/  LDL.LU R5, [R1+0x70] ;  /* 0x0000700001057983 */ /* 0x000ee80000300800 */
[----:B------:R-:W3:Y:S01]  /*9750*/  LDL.LU R165, [R1+0x6c] ;  /* 0x00006c0001a57983 */ /* 0x000ee20000300800 */
[----:B0-----:R-:W-:-:S02]  /*9760*/  @!P0 IMAD.MOV.U32 R192, RZ, RZ, R243 ;  /* 0x000000ffffc08224 */ /* 0x001fc400078e00f3 */
[----:B------:R-:W-:-:S05]  /*9770*/  @!P0 IMAD.MOV.U32 R193, RZ, RZ, R231 ;  /* 0x000000ffffc18224 */ /* 0x000fca00078e00e7 */
[----:B------:R0:W3:Y:S02]  /*9780*/  @!P0 LDG.E.U16 R209, desc[UR6][R192.64] ;  /* 0x00000006c0d18981 */ /* 0x0000e4000c1e1500 */
[----:B0-----:R-:W-:Y:S02]  /*9790*/  @!P0 IMAD.MOV.U32 R192, RZ, RZ, R229 ;  /* 0x000000ffffc08224 */ /* 0x001fe400078e00e5 */
        /* <DEDUP_REMOVED lines=46> */
[----:B------:R-:W3:Y:S04]  /*9a80*/  @!P0 LDG.E.U16 R252, desc[UR6][R192.64] ;  /* 0x00000006c0fc8981 */ /* 0x000ee8000c1e1500 */
[----:B------:R-:W2:Y:S04]  /*9a90*/  LDL.LU R192, [R1+0x14] ;  /* 0x0000140001c07983 */ /* 0x000ea80000300800 */
[----:B------:R-:W4:Y:S04]  /*9aa0*/  LDL.LU R193, [R1+0x10] ;  /* 0x0000100001c17983 */ /* 0x000f280000300800 */
[----:B--2---:R0:W-:Y:S04]  /*9ab0*/  STS.U16 [R191+UR4+0x1080], R192 ;  /* 0x001080c0bf007988 */ /* 0x0041e80008000404 */
[----:B----4-:R1:W-:Y:S04]  /*9ac0*/  STS.U16 [R191+UR4+0x5080], R193 ;  /* 0x005080c1bf007988 */ /* 0x0103e80008000404 */
[----:B------:R-:W-:Y:S04]  /*9ad0*/  STS.U16 [R191+UR4+0x1480], R248 ;  /* 0x001480f8bf007988 */ /* 0x000fe80008000404 */
[----:B------:R-:W-:Y:S04]  /*9ae0*/  STS.U16 [R191+UR4+0x5480], R247 ;  /* 0x005480f7bf007988 */ /* 0x000fe80008000404 */
[----:B------:R-:W-:Y:S04]  /*9af0*/  STS.U16 [R191+UR4+0x1880], R232 ;  /* 0x001880e8bf007988 */ /* 0x000fe80008000404 */
[----:B------:R-:W-:Y:S04]  /*9b00*/  STS.U16 [R191+UR4+0x5880], R230 ;  /* 0x005880e6bf007988 */ /* 0x000fe80008000404 */
[----:B------:R2:W-:Y:S04]  /*9b10*/  STS.U16 [R191+UR4+0x1c80], R215 ;  /* 0x001c80d7bf007988 */ /* 0x0005e80008000404 */
[----:B0-----:R-:W4:Y:S04]  /*9b20*/  LDL.LU R192, [R1+0x510] ;  /* 0x0005100001c07983 */ /* 0x001f280000300800 */
[----:B-1----:R-:W4:Y:S01]  /*9b30*/  LDL.LU R193, [R1+0x50c] ;  /* 0x00050c0001c17983 */ /* 0x002f220000300800 */
[----:B--2---:R-:W-:-:S03]  /*9b40*/  LOP3.LUT R215, R4, 0x10, RZ, 0x3c, !PT ;  /* 0x0000001004d77812 */ /* 0x004fc600078e3cff */
[----:B------:R-:W2:Y:S04]  /*9b50*/  LDL.LU R247, [R1+0x4] ;  /* 0x0000040001f77983 */ /* 0x000ea80000300800 */
[----:B------:R-:W4:Y:S04]  /*9b60*/  LDL.LU R232, [R1+0xc] ;  /* 0x00000c0001e87983 */ /* 0x000f280000300800 */
[----:B------:R-:W2:Y:S04]  /*9b70*/  LDL.LU R230, [R1+0x38] ;  /* 0x0000380001e67983 */ /* 0x000ea80000300800 */
[----:B------:R-:W4:Y:S04]  /*9b80*/  LDL.LU R191, [R1+0x5d0] ;  /* 0x0005d00001bf7983 */ /* 0x000f280000300800 */
[----:B------:R0:W-:Y:S04]  /*9b90*/  STS.U16 [R215+UR4+0x5c80], R214 ;  /* 0x005c80d6d7007988 */ /* 0x0001e80008000404 */
[----:B0-----:R-:W2:Y:S01]  /*9ba0*/  LDL.LU R214, [R1+0x3c] ;  /* 0x00003c0001d67983 */ /* 0x001ea20000300800 */
[----:B------:R-:W-:-:S03]  /*9bb0*/  LOP3.LUT R248, R4, 0x20, RZ, 0x3c, !PT ;  /* 0x0000002004f87812 */ /* 0x000fc600078e3cff */
[----:B------:R-:W4:Y:S04]  /*9bc0*/  LDL.LU R215, [R1+0x28] ;  /* 0x0000280001d77983 */ /* 0x000f280000300800 */
[----:B------:R0:W-:Y:S04]  /*9bd0*/  STS.U16 [R248+UR4+0x100], R6 ;  /* 0x00010006f8007988 */ /* 0x0001e80008000404 */
[----:B------:R1:W-:Y:S04]  /*9be0*/  STS.U16 [R248+UR4+0x4100], R166 ;  /* 0x004100a6f8007988 */ /* 0x0003e80008000404 */
[----:B---3--:R3:W-:Y:S04]  /*9bf0*/  STS.U16 [R248+UR4+0x500], R189 ;  /* 0x000500bdf8007988 */ /* 0x0087e80008000404 */
[----:B------:R3:W-:Y:S04]  /*9c00*/  STS.U16 [R248+UR4+0x4500], R190 ;  /* 0x004500bef8007988 */ /* 0x0007e80008000404 */
[----:B------:R3:W-:Y:S04]  /*9c10*/  STS.U16 [R248+UR4+0x900], R5 ;  /* 0x00090005f8007988 */ /* 0x0007e80008000404 */
[----:B0-----:R-:W4:Y:S04]  /*9c20*/  LDL.LU R6, [R1+0x5cc] ;  /* 0x0005cc0001067983 */ /* 0x001f280000300800 */
[----:B------:R0:W-:Y:S04]  /*9c30*/  STS.U16 [R248+UR4+0x4900], R165 ;  /* 0x004900a5f8007988 */ /* 0x0001e80008000404 */
[----:B-1----:R-:W4:Y:S04]  /*9c40*/  LDL.LU R166, [R1+0x5c8] ;  /* 0x0005c80001a67983 */ /* 0x002f280000300800 */
[----:B---3--:R-:W3:Y:S04]  /*9c50*/  LDL.LU R189, [R1+0x5c4] ;  /* 0x0005c40001bd7983 */ /* 0x008ee80000300800 */
[----:B------:R-:W3:Y:S04]  /*9c60*/  LDL.LU R190, [R1+0x5c0] ;  /* 0x0005c00001be7983 */ /* 0x000ee80000300800 */
[----:B------:R-:W3:Y:S04]  /*9c70*/  LDL.LU R5, [R1+0x5bc] ;  /* 0x0005bc0001057983 */ /* 0x000ee80000300800 */
[----:B0-----:R-:W3:Y:S04]  /*9c80*/  LDL.LU R165, [R1+0x5b8] ;  /* 0x0005b80001a57983 */ /* 0x001ee80000300800 */
[----:B--2---:R-:W-:Y:S04]  /*9c90*/  STS.U16 [R248+UR4+0xd00], R214 ;  /* 0x000d00d6f8007988 */ /* 0x004fe80008000404 */
[----:B------:R-:W-:Y:S04]  /*9ca0*/  STS.U16 [R248+UR4+0x4d00], R230 ;  /* 0x004d00e6f8007988 */ /* 0x000fe80008000404 */
[----:B----4-:R-:W-:Y:S04]  /*9cb0*/  STS.U16 [R248+UR4+0x1100], R232 ;  /* 0x001100e8f8007988 */ /* 0x010fe80008000404 */
[----:B------:R-:W-:Y:S04]  /*9cc0*/  STS.U16 [R248+UR4+0x5100], R247 ;  /* 0x005100f7f8007988 */ /* 0x000fe80008000404 */
[----:B------:R0:W-:Y:S04]  /*9cd0*/  STS.U16 [R248+UR4+0x1500], R245 ;  /* 0x001500f5f8007988 */ /* 0x0001e80008000404 */
[----:B------:R1:W-:Y:S04]  /*9ce0*/  STS.U16 [R248+UR4+0x5500], R244 ;  /* 0x005500f4f8007988 */ /* 0x0003e80008000404 */
[----:B------:R2:W-:Y:S04]  /*9cf0*/  STS.U16 [R248+UR4+0x1900], R228 ;  /* 0x001900e4f8007988 */ /* 0x0005e80008000404 */
[----:B0-----:R-:W4:Y:S04]  /*9d00*/  LDL.LU R245, [R1+0x30] ;  /* 0x0000300001f57983 */ /* 0x001f280000300800 */
[----:B-1----:R-:W3:Y:S04]  /*9d10*/  LDL.LU R244, [R1+0x5c] ;  /* 0x00005c0001f47983 */ /* 0x002ee80000300800 */
[----:B--2---:R-:W2:Y:S04]  /*9d20*/  LDL.LU R228, [R1+0x64] ;  /* 0x0000640001e47983 */ /* 0x004ea80000300800 */
[----:B------:R0:W-:Y:S04]  /*9d30*/  STS.U16 [R248+UR4+0x5900], R227 ;  /* 0x005900e3f8007988 */ /* 0x0001e80008000404 */
[----:B------:R1:W-:Y:S04]  /*9d40*/  STS.U16 [R248+UR4+0x1d00], R183 ;  /* 0x001d00b7f8007988 */ /* 0x0003e80008000404 */
[----:B0-----:R-:W4:Y:S04]  /*9d50*/  LDL.LU R227, [R1+0x98] ;  /* 0x0000980001e37983 */ /* 0x001f280000300800 */
[----:B-1----:R-:W3:Y:S01]  /*9d60*/  LDL.LU R183, [R1+0xa0] ;  /* 0x0000a00001b77983 */ /* 0x002ee20000300800 */
[----:B------:R-:W-:-:S03]  /*9d70*/  LOP3.LUT R214, R4, 0x30, RZ, 0x3c, !PT ;  /* 0x0000003004d67812 */ /* 0x000fc600078e3cff */
[----:B------:R0:W-:Y:S04]  /*9d80*/  STS.U16 [R248+UR4+0x5d00], R182 ;  /* 0x005d00b6f8007988 */ /* 0x0001e80008000404 */
[----:B------:R1:W-:Y:S04]  /*9d90*/  STS.U16 [R214+UR4+0x180], R192 ;  /* 0x000180c0d6007988 */ /* 0x0003e80008000404 */
[----:B------:R1:W-:Y:S04]  /*9da0*/  STS.U16 [R214+UR4+0x4180], R193 ;  /* 0x004180c1d6007988 */ /* 0x0003e80008000404 */
[----:B------:R-:W2:Y:S04]  /*9db0*/  LDL.LU R230, [R1+0x90] ;  /* 0x0000900001e67983 */ /* 0x000ea80000300800 */
[----:B------:R-:W2:Y:S04]  /*9dc0*/  LDL.LU R232, [R1+0x88] ;  /* 0x0000880001e87983 */ /* 0x000ea80000300800 */
[----:B------:R-:W2:Y:S04]  /*9dd0*/  LDL.LU R247, [R1+0x54] ;  /* 0x0000540001f77983 */ /* 0x000ea80000300800 */
[----:B0-----:R-:W2:Y:S04]  /*9de0*/  LDL.LU R248, [R1+0x50] ;  /* 0x0000500001f87983 */ /* 0x001ea80000300800 */
[----:B-1----:R-:W2:Y:S04]  /*9df0*/  LDL.LU R192, [R1+0x24] ;  /* 0x0000240001c07983 */ /* 0x002ea80000300800 */
[----:B------:R-:W2:Y:S04]  /*9e00*/  LDL.LU R193, [R1+0x20] ;  /* 0x0000200001c17983 */ /* 0x000ea80000300800 */
[----:B---3--:R-:W-:Y:S04]  /*9e10*/  STS.U16 [R214+UR4+0x580], R183 ;  /* 0x000580b7d6007988 */ /* 0x008fe80008000404 */
[----:B----4-:R-:W-:Y:S04]  /*9e20*/  STS.U16 [R214+UR4+0x4580], R227 ;  /* 0x004580e3d6007988 */ /* 0x010fe80008000404 */
[----:B--2---:R-:W-:Y:S04]  /*9e30*/  STS.U16 [R214+UR4+0x980], R228 ;  /* 0x000980e4d6007988 */ /* 0x004fe80008000404 */
[----:B------:R-:W-:Y:S04]  /*9e40*/  STS.U16 [R214+UR4+0x4980], R244 ;  /* 0x004980f4d6007988 */ /* 0x000fe80008000404 */
[----:B------:R-:W-:Y:S04]  /*9e50*/  STS.U16 [R214+UR4+0xd80], R245 ;  /* 0x000d80f5d6007988 */ /* 0x000fe80008000404 */
[----:B------:R-:W-:Y:S04]  /*9e60*/  STS.U16 [R214+UR4+0x4d80], R215 ;  /* 0x004d80d7d6007988 */ /* 0x000fe80008000404 */
[----:B------:R0:W-:Y:S04]  /*9e70*/  STS.U16 [R214+UR4+0x1180], R165 ;  /* 0x001180a5d6007988 */ /* 0x0001e80008000404 */
[----:B------:R1:W-:Y:S04]  /*9e80*/  STS.U16 [R214+UR4+0x5180], R5 ;  /* 0x00518005d6007988 */ /* 0x0003e80008000404 */
[----:B------:R-:W-:Y:S04]  /*9e90*/  STS.U16 [R214+UR4+0x1580], R242 ;  /* 0x001580f2d6007988 */ /* 0x000fe80008000404 */
[----:B0-----:R-:W2:Y:S04]  /*9ea0*/  LDL.LU R165, [R1+0x5b4] ;  /* 0x0005b40001a57983 */ /* 0x001ea80000300800 */
[----:B-1----:R-:W3:Y:S04]  /*9eb0*/  LDL.LU R5, [R1+0x5b0] ;  /* 0x0005b00001057983 */ /* 0x002ee80000300800 */
[----:B------:R0:W-:Y:S04]  /*9ec0*/  STS.U16 [R214+UR4+0x5580], R241 ;  /* 0x005580f1d6007988 */ /* 0x0001e80008000404 */
[----:B------:R1:W-:Y:S04]  /*9ed0*/  STS.U16 [R214+UR4+0x1980], R226 ;  /* 0x001980e2d6007988 */ /* 0x0003e80008000404 */
[----:B0-----:R-:W4:Y:S04]  /*9ee0*/  LDL.LU R241, [R1+0xc4] ;  /* 0x0000c40001f17983 */ /* 0x001f280000300800 */
[----:B-1----:R-:W2:Y:S04]  /*9ef0*/  LDL.LU R226, [R1+0x508] ;  /* 0x0005080001e27983 */ /* 0x002ea80000300800 */
[----:B------:R-:W3:Y:S04]  /*9f00*/  LDL.LU R182, [R1+0xb8] ;  /* 0x0000b80001b67983 */ /* 0x000ee80000300800 */
[----:B------:R-:W3:Y:S04]  /*9f10*/  LDL.LU R183, [R1+0xb4] ;  /* 0x0000b40001b77983 */ /* 0x000ee80000300800 */
[----:B------:R-:W3:Y:S04]  /*9f20*/  LDL.LU R227, [R1+0x80] ;  /* 0x0000800001e37983 */ /* 0x000ee80000300800 */
[----:B------:R-:W-:Y:S04]  /*9f30*/  STS.U16 [R214+UR4+0x5980], R225 ;  /* 0x005980e1d6007988 */ /* 0x000fe80008000404 */
[----:B------:R-:W3:Y:S01]  /*9f40*/  LDL.LU R228, [R1+0x7c] ;  /* 0x00007c0001e47983 */ /* 0x000ee20000300800 */
[----:B------:R-:W-:-:S03]  /*9f50*/  LOP3.LUT R242, R4, 0x40, RZ, 0x3c, !PT ;  /* 0x0000004004f27812 */ /* 0x000fc600078e3cff */
[----:B------:R-:W-:Y:S04]  /*9f60*/  STS.U16 [R214+UR4+0x1d80], R181 ;  /* 0x001d80b5d6007988 */ /* 0x000fe80008000404 */
[----:B------:R-:W3:Y:S04]  /*9f70*/  LDL.LU R244, [R1+0x4c] ;  /* 0x00004c0001f47983 */ /* 0x000ee80000300800 */
[----:B------:R0:W-:Y:S04]  /*9f80*/  STS.U16 [R214+UR4+0x5d80], R180 ;  /* 0x005d80b4d6007988 */ /* 0x0001e80008000404 */
[----:B------:R-:W3:Y:S04]  /*9f90*/  LDL.LU R245, [R1+0x48] ;  /* 0x0000480001f57983 */ /* 0x000ee80000300800 */
[----:B0-----:R-:W3:Y:S04]  /*9fa0*/  LDL.LU R214, [R1+0x1c] ;  /* 0x00001c0001d67983 */ /* 0x001ee80000300800 */
[----:B------:R-:W3:Y:S04]  /*9fb0*/  LDL.LU R215, [R1+0x18] ;  /* 0x0000180001d77983 */ /* 0x000ee80000300800 */
[----:B--2---:R-:W-:Y:S04]  /*9fc0*/  STS.U16 [R242+UR4+0x200], R226 ;  /* 0x000200e2f2007988 */ /* 0x004fe80008000404 */
[----:B----4-:R-:W-:Y:S04]  /*9fd0*/  STS.U16 [R242+UR4+0x4200], R241 ;  /* 0x004200f1f2007988 */ /* 0x010fe80008000404 */
[----:B------:R0:W-:Y:S04]  /*9fe0*/  STS.U16 [R242+UR4+0x600], R230 ;  /* 0x000600e6f2007988 */ /* 0x0001e80008000404 */
[----:B------:R1:W-:Y:S04]  /*9ff0*/  STS.U16 [R242+UR4+0x4600], R232 ;  /* 0x004600e8f2007988 */ /* 0x0003e80008000404 */
[----:B------:R2:W-:Y:S04]  /*a000*/  STS.U16 [R242+UR4+0xa00], R247 ;  /* 0x000a00f7f2007988 */ /* 0x0005e80008000404 */
[----:B0-----:R-:W4:Y:S04]  /*a010*/  LDL.LU R230, [R1+0xb0] ;  /* 0x0000b00001e67983 */ /* 0x001f280000300800 */
[----:B-1----:R-:W4:Y:S04]  /*a020*/  LDL.LU R232, [R1+0xac] ;  /* 0x0000ac0001e87983 */ /* 0x002f280000300800 */
[----:B------:R0:W-:Y:S04]  /*a030*/  STS.U16 [R242+UR4+0x4a00], R248 ;  /* 0x004a00f8f2007988 */ /* 0x0001e80008000404 */
[----:B--2---:R-:W2:Y:S04]  /*a040*/  LDL.LU R247, [R1+0x78] ;  /* 0x0000780001f77983 */ /* 0x004ea80000300800 */
[----:B------:R1:W-:Y:S04]  /*a050*/  STS.U16 [R242+UR4+0xe00], R192 ;  /* 0x000e00c0f2007988 */ /* 0x0003e80008000404 */
[----:B0-----:R-:W2:Y:S04]  /*a060*/  LDL.LU R248, [R1+0x74] ;  /* 0x0000740001f87983 */ /* 0x001ea80000300800 */
[----:B------:R0:W-:Y:S04]  /*a070*/  STS.U16 [R242+UR4+0x4e00], R193 ;  /* 0x004e00c1f2007988 */ /* 0x0001e80008000404 */
[----:B-1----:R-:W2:Y:S04]  /*a080*/  LDL.LU R192, [R1+0x44] ;  /* 0x0000440001c07983 */ /* 0x002ea80000300800 */
[----:B------:R1:W-:Y:S04]  /*a090*/  STS.U16 [R242+UR4+0x1200], R190 ;  /* 0x001200bef2007988 */ /* 0x0003e80008000404 */
[----:B0-----:R-:W2:Y:S04]  /*a0a0*/  LDL.LU R193, [R1+0x40] ;  /* 0x0000400001c17983 */ /* 0x001ea80000300800 */
[----:B------:R0:W-:Y:S04]  /*a0b0*/  STS.U16 [R242+UR4+0x5200], R189 ;  /* 0x005200bdf2007988 */ /* 0x0001e80008000404 */
[----:B-1----:R-:W2:Y:S04]  /*a0c0*/  LDL.LU R190, [R1+0x5ac] ;  /* 0x0005ac0001be7983 */ /* 0x002ea80000300800 */
[----:B0-----:R-:W2:Y:S01]  /*a0d0*/  LDL.LU R189, [R1+0x5a8] ;  /* 0x0005a80001bd7983 */ /* 0x001ea20000300800 */
[----:B------:R-:W-:-:S03]  /*a0e0*/  LOP3.LUT R181, R4, 0x50, RZ, 0x3c, !PT ;  /* 0x0000005004b57812 */ /* 0x000fc600078e3cff */
[----:B------:R-:W-:Y:S04]  /*a0f0*/  STS.U16 [R242+UR4+0x1600], R240 ;  /* 0x001600f0f2007988 */ /* 0x000fe80008000404 */
[----:B------:R-:W-:Y:S04]  /*a100*/  STS.U16 [R242+UR4+0x5600], R239 ;  /* 0x005600eff2007988 */ /* 0x000fe80008000404 */
[----:B------:R-:W-:Y:S04]  /*a110*/  STS.U16 [R242+UR4+0x1a00], R224 ;  /* 0x001a00e0f2007988 */ /* 0x000fe80008000404 */
[----:B------:R-:W-:Y:S04]  /*a120*/  STS.U16 [R242+UR4+0x5a00], R223 ;  /* 0x005a00dff2007988 */ /* 0x000fe80008000404 */
[----:B------:R-:W-:Y:S04]  /*a130*/  STS.U16 [R242+UR4+0x1e00], R179 ;  /* 0x001e00b3f2007988 */ /* 0x000fe80008000404 */
[----:B------:R-:W-:Y:S04]  /*a140*/  STS.U16 [R242+UR4+0x5e00], R178 ;  /* 0x005e00b2f2007988 */ /* 0x000fe80008000404 */
[----:B---3--:R-:W-:Y:S04]  /*a150*/  STS.U16 [R181+UR4+0x280], R182 ;  /* 0x000280b6b5007988 */ /* 0x008fe80008000404 */
[----:B------:R-:W-:Y:S04]  /*a160*/  STS.U16 [R181+UR4+0x4280], R183 ;  /* 0x004280b7b5007988 */ /* 0x000fe80008000404 */
[----:B------:R-:W-:Y:S04]  /*a170*/  STS.U16 [R181+UR4+0x680], R227 ;  /* 0x000680e3b5007988 */ /* 0x000fe80008000404 */
[----:B------:R-:W-:Y:S04]  /*a180*/  STS.U16 [R181+UR4+0x4680], R228 ;  /* 0x004680e4b5007988 */ /* 0x000fe80008000404 */
[----:B------:R-:W-:Y:S04]  /*a190*/  STS.U16 [R181+UR4+0xa80], R244 ;  /* 0x000a80f4b5007988 */ /* 0x000fe80008000404 */
[----:B------:R-:W-:Y:S04]  /*a1a0*/  STS.U16 [R181+UR4+0x4a80], R245 ;  /* 0x004a80f5b5007988 */ /* 0x000fe80008000404 */
[----:B------:R-:W-:Y:S04]  /*a1b0*/  STS.U16 [R181+UR4+0xe80], R214 ;  /* 0x000e80d6b5007988 */ /* 0x000fe80008000404 */
[----:B------:R-:W-:Y:S01]  /*a1c0*/  STS.U16 [R181+UR4+0x4e80], R215 ;  /* 0x004e80d7b5007988 */ /* 0x000fe20008000404 */
[----:B------:R-:W-:-:S03]  /*a1d0*/  LOP3.LUT R180, R4, 0x60, RZ, 0x3c, !PT ;  /* 0x0000006004b47812 */ /* 0x000fc600078e3cff */
[----:B------:R0:W-:Y:S04]  /*a1e0*/  STS.U16 [R181+UR4+0x1280], R166 ;  /* 0x001280a6b5007988 */ /* 0x0001e80008000404 */
[----:B------:R1:W-:Y:S04]  /*a1f0*/  STS.U16 [R181+UR4+0x5280], R6 ;  /* 0x00528006b5007988 */ /* 0x0003e80008000404 */
[----:B------:R-:W-:Y:S04]  /*a200*/  STS.U16 [R181+UR4+0x1680], R238 ;  /* 0x001680eeb5007988 */ /* 0x000fe80008000404 */
[----:B------:R-:W-:Y:S04]  /*a210*/  STS.U16 [R181+UR4+0x5680], R237 ;  /* 0x005680edb5007988 */ /* 0x000fe80008000404 */
[----:B------:R-:W-:Y:S04]  /*a220*/  STS.U16 [R181+UR4+0x1a80], R222 ;  /* 0x001a80deb5007988 */ /* 0x000fe80008000404 */
[----:B------:R-:W-:Y:S04]  /*a230*/  STS.U16 [R181+UR4+0x5a80], R221 ;  /* 0x005a80ddb5007988 */ /* 0x000fe80008000404 */
[----:B------:R-:W-:Y:S04]  /*a240*/  STS.U16 [R181+UR4+0x1e80], R177 ;  /* 0x001e80b1b5007988 */ /* 0x000fe80008000404 */
[----:B------:R-:W-:Y:S04]  /*a250*/  STS.U16 [R181+UR4+0x5e80], R176 ;  /* 0x005e80b0b5007988 */ /* 0x000fe80008000404 */
[----:B0-----:R-:W3:Y:S04]  /*a260*/  LDL.LU R166, [R1+0x5a4] ;  /* 0x0005a40001a67983 */ /* 0x001ee80000300800 */
[----:B-1----:R-:W3:Y:S04]  /*a270*/  LDL.LU R6, [R1+0x5a0] ;  /* 0x0005a00001067983 */ /* 0x002ee80000300800 */
[----:B----4-:R-:W-:Y:S04]  /*a280*/  STS.U16 [R180+UR4+0x300], R230 ;  /* 0x000300e6b4007988 */ /* 0x010fe80008000404 */
[----:B------:R-:W-:Y:S04]  /*a290*/  STS.U16 [R180+UR4+0x4300], R232 ;  /* 0x004300e8b4007988 */ /* 0x000fe80008000404 */
[----:B--2---:R-:W-:Y:S04]  /*a2a0*/  STS.U16 [R180+UR4+0x700], R247 ;  /* 0x000700f7b4007988 */ /* 0x004fe80008000404 */
[----:B------:R-:W-:Y:S04]  /*a2b0*/  STS.U16 [R180+UR4+0x4700], R248 ;  /* 0x004700f8b4007988 */ /* 0x000fe80008000404 */
[----:B------:R-:W-:Y:S04]  /*a2c0*/  STS.U16 [R180+UR4+0xb00], R192 ;  /* 0x000b00c0b4007988 */ /* 0x000fe80008000404 */
        /* <DEDUP_REMOVED lines=8> */
[----:B0-----:R-:W4:Y:S01]  /*a350*/  LDL.LU R188, [R1+0x590] ;  /* 0x0005900001bc7983 */ /* 0x001f220000300800 */
[----:B------:R-:W-:-:S03]  /*a360*/  LOP3.LUT R178, R4, 0x70, RZ, 0x3c, !PT ;  /* 0x0000007004b27812 */ /* 0x000fc600078e3cff */
[----:B------:R-:W-:Y:S04]  /*a370*/  STS.U16 [R180+UR4+0x1700], R236 ;  /* 0x001700ecb4007988 */ /* 0x000fe80008000404 */
[----:B------:R-:W-:Y:S04]  /*a380*/  STS.U16 [R180+UR4+0x5700], R235 ;  /* 0x005700ebb4007988 */ /* 0x000fe80008000404 */
[----:B------:R-:W-:Y:S04]  /*a390*/  STS.U16 [R180+UR4+0x1b00], R220 ;  /* 0x001b00dcb4007988 */ /* 0x000fe80008000404 */
[----:B------:R-:W-:Y:S04]  /*a3a0*/  STS.U16 [R180+UR4+0x5b00], R218 ;  /* 0x005b00dab4007988 */ /* 0x000fe80008000404 */
[----:B------:R-:W-:Y:S04]  /*a3b0*/  STS.U16 [R180+UR4+0x1f00], R175 ;  /* 0x001f00afb4007988 */ /* 0x000fe80008000404 */
[----:B------:R-:W-:Y:S04]  /*a3c0*/  STS.U16 [R180+UR4+0x5f00], R174 ;  /* 0x005f00aeb4007988 */ /* 0x000fe80008000404 */
[----:B---3--:R0:W-:Y:S04]  /*a3d0*/  STS.U16 [R178+UR4+0x380], R190 ;  /* 0x000380beb2007988 */ /* 0x0081e80008000404 */
[----:B--2---:R1:W-:Y:S04]  /*a3e0*/  STS.U16 [R178+UR4+0x4380], R191 ;  /* 0x004380bfb2007988 */ /* 0x0043e80008000404 */
[----:B0-----:R-:W2:Y:S04]  /*a3f0*/  LDL.LU R190, [R1+0x58c] ;  /* 0x00058c0001be7983 */ /* 0x001ea80000300800 */
[----:B-1----:R-:W3:Y:S04]  /*a400*/  LDL.LU R191, [R1+0x588] ;  /* 0x0005880001bf7983 */ /* 0x002ee80000300800 */
[----:B----4-:R0:W-:Y:S04]  /*a410*/  STS.U16 [R178+UR4+0x780], R188 ;  /* 0x000780bcb2007988 */ /* 0x0101e80008000404 */
[----:B------:R1:W-:Y:S04]  /*a420*/  STS.U16 [R178+UR4+0x4780], R189 ;  /* 0x004780bdb2007988 */ /* 0x0003e80008000404 */
[----:B------:R4:W-:Y:S04]  /*a430*/  STS.U16 [R178+UR4+0xb80], R6 ;  /* 0x000b8006b2007988 */ /* 0x0009e80008000404 */
[----:B0-----:R-:W3:Y:S04]  /*a440*/  LDL.LU R188, [R1+0x584] ;  /* 0x0005840001bc7983 */ /* 0x001ee80000300800 */
[----:B-1----:R-:W3:Y:S04]  /*a450*/  LDL.LU R189, [R1+0x580] ;  /* 0x0005800001bd7983 */ /* 0x002ee80000300800 */
[----:B----4-:R-:W4:Y:S04]  /*a460*/  LDL.LU R6, [R1+0x57c] ;  /* 0x00057c0001067983 */ /* 0x010f280000300800 */
[----:B------:R0:W-:Y:S04]  /*a470*/  STS.U16 [R178+UR4+0x4b80], R166 ;  /* 0x004b80a6b2007988 */ /* 0x0001e80008000404 */
[----:B------:R1:W-:Y:S04]  /*a480*/  STS.U16 [R178+UR4+0xf80], R5 ;  /* 0x000f8005b2007988 */ /* 0x0003e80008000404 */
[----:B0-----:R-:W2:Y:S04]  /*a490*/  LDL.LU R166, [R1+0x578] ;  /* 0x0005780001a67983 */ /* 0x001ea80000300800 */
[----:B-1----:R-:W3:Y:S04]  /*a4a0*/  LDL.LU R5, [R1+0x574] ;  /* 0x0005740001057983 */ /* 0x002ee80000300800 */
[----:B------:R0:W-:Y:S04]  /*a4b0*/  STS.U16 [R178+UR4+0x4f80], R165 ;  /* 0x004f80a5b2007988 */ /* 0x0001e80008000404 */
[----:B------:R-:W-:Y:S04]  /*a4c0*/  STS.U16 [R178+UR4+0x1380], R251 ;  /* 0x001380fbb2007988 */ /* 0x000fe80008000404 */
[----:B------:R-:W-:Y:S04]  /*a4d0*/  STS.U16 [R178+UR4+0x5380], R249 ;  /* 0x005380f9b2007988 */ /* 0x000fe80008000404 */
[----:B------:R-:W-:Y:S04]  /*a4e0*/  STS.U16 [R178+UR4+0x1780], R234 ;  /* 0x001780eab2007988 */ /* 0x000fe80008000404 */
[----:B------:R-:W-:Y:S04]  /*a4f0*/  STS.U16 [R178+UR4+0x5780], R233 ;  /* 0x005780e9b2007988 */ /* 0x000fe80008000404 */
[----:B------:R-:W-:Y:S04]  /*a500*/  STS.U16 [R178+UR4+0x1b80], R217 ;  /* 0x001b80d9b2007988 */ /* 0x000fe80008000404 */
[----:B------:R-:W-:Y:S04]  /*a510*/  STS.U16 [R178+UR4+0x5b80], R216 ;  /* 0x005b80d8b2007988 */ /* 0x000fe80008000404 */
[----:B------:R-:W-:Y:S04]  /*a520*/  STS.U16 [R178+UR4+0x1f80], R173 ;  /* 0x001f80adb2007988 */ /* 0x000fe80008000404 */
[----:B------:R-:W-:Y:S01]  /*a530*/  STS.U16 [R178+UR4+0x5f80], R172 ;  /* 0x005f80acb2007988 */ /* 0x000fe20008000404 */
[----:B------:R-:W-:-:S03]  /*a540*/  UMOV UR21, 0x40000040 ;  /* 0x4000004000157882 */ /* 0x000fc60000000000 */
[----:B0-----:R-:W4:Y:S04]  /*a550*/  LDL.LU R165, [R1+0x570] ;  /* 0x0005700001a57983 */ /* 0x001f280000300800 */
[----:B------:R-:W2:Y:S04]  /*a560*/  LDL.LU R247, [R1+0x530] ;  /* 0x0005300001f77983 */ /* 0x000ea80000300800 */
[----:B------:R-:W4:Y:S04]  /*a570*/  LDL.LU R248, [R1+0x52c] ;  /* 0x00052c0001f87983 */ /* 0x000f280000300800 */
[----:B------:R-:W2:Y:S04]  /*a580*/  LDL.LU R192, [R1+0x528] ;  /* 0x0005280001c07983 */ /* 0x000ea80000300800 */
[----:B------:R-:W2:Y:S01]  /*a590*/  LDL.LU R193, [R1+0x524] ;  /* 0x0005240001c17983 */ /* 0x000ea20000300800 */
[----:B---3--:R-:W-:-:S03]  /*a5a0*/  LOP3.LUT R176, R5, 0x20, RZ, 0x3c, !PT ;  /* 0x0000002005b07812 */ /* 0x008fc600078e3cff */
        /* <DEDUP_REMOVED lines=26> */
[----:B------:R0:W-:Y:S04]  /*a750*/  STS.U16 [R174+UR4+0x8300], R167 ;  /* 0x008300a7ae007988 */ /* 0x0001e80008000404 */
[----:B------:R-:W-:Y:S04]  /*a760*/  STS.U16 [R174+UR4+0x8700], R186 ;  /* 0x008700baae007988 */ /* 0x000fe80008000404 */
[----:B------:R-:W-:Y:S04]  /*a770*/  STS.U16 [R174+UR4+0x8b00], R196 ;  /* 0x008b00c4ae007988 */ /* 0x000fe80008000404 */
[----:B------:R-:W-:Y:S04]  /*a780*/  STS.U16 [R174+UR4+0x8f00], R209 ;  /* 0x008f00d1ae007988 */ /* 0x000fe80008000404 */
[----:B------:R-:W-:Y:S04]  /*a790*/  STS.U16 [R174+UR4+0x9300], R205 ;  /* 0x009300cdae007988 */ /* 0x000fe80008000404 */
[----:B------:R-:W-:Y:S04]  /*a7a0*/  STS.U16 [R174+UR4+0x9700], R201 ;  /* 0x009700c9ae007988 */ /* 0x000fe80008000404 */
[----:B------:R-:W-:Y:S04]  /*a7b0*/  STS.U16 [R174+UR4+0x9b00], R197 ;  /* 0x009b00c5ae007988 */ /* 0x000fe80008000404 */
[----:B------:R-:W-:Y:S01]  /*a7c0*/  STS.U16 [R174+UR4+0x9f00], R252 ;  /* 0x009f00fcae007988 */ /* 0x000fe20008000404 */
[----:B------:R1:W-:Y:S06]  /*a7d0*/  MEMBAR.ALL.CTA ;  /* 0x0000000000007992 */ /* 0x0003ec0000008000 */
[----:B-1----:R-:W1:Y:S01]  /*a7e0*/  FENCE.VIEW.ASYNC.S ;  /* 0x00000000000073c6 */ /* 0x002e620000000000 */
[----:B------:R-:W-:Y:S01]  /*a7f0*/  UIADD3.64 UR48, UR8, 0x180, URZ ;  /* 0x0000018008307897 */ /* 0x000fe2000fffe03f */
[----:B------:R-:W-:Y:S01]  /*a800*/  UMOV UR50, UR22 ;  /* 0x0000001600327c82 */ /* 0x000fe20008000000 */
[----:B------:R-:W-:Y:S01]  /*a810*/  UMOV UR51, UR23 ;  /* 0x0000001700337c82 */ /* 0x000fe20008000000 */
[----:B------:R-:W-:Y:S01]  /*a820*/  UIADD3.64 UR52, UR8, 0x200, URZ ;  /* 0x0000020008347897 */ /* 0x000fe2000fffe03f */
[----:B0-----:R-:W3:Y:S01]  /*a830*/  LDL R167, [R1+0x534] ;  /* 0x0005340001a77983 */ /* 0x001ee20000100800 */
[----:B-1----:R-:W-:Y:S06]  /*a840*/  BAR.SYNC.DEFER_BLOCKING 0x0 ;  /* 0x0000000000007b1d */ /* 0x002fec0000010000 */
[----:B------:R-:W-:-:S06]  /*a850*/  WARPGROUP.ARRIVE ;  /* 0x00000000000079c5 */ /* 0x000fcc0000000000 */
[----:B------:R-:W-:Y:S04]  /*a860*/  HGMMA.64x64x16.F32.BF16 R120, gdesc[UR20].tnspA, R120 ;  /* 0x20e00000147879f0 */ /* 0x000fe80008701878 */
[----:B------:R-:W-:Y:S04]  /*a870*/  HGMMA.64x64x16.F32.BF16 R120, gdesc[UR8].tnspA, R120 ;  /* 0x20e00000087879f0 */ /* 0x000fe80008701878 */
[----:B------:R-:W-:Y:S01]  /*a880*/  HGMMA.64x64x16.F32.BF16 R120, gdesc[UR12].tnspA, R120 ;  /* 0x20e000000c7879f0 */ /* 0x000fe20008701878 */
[----:B------:R-:W-:-:S03]  /*a890*/  UMOV UR54, UR10 ;  /* 0x0000000a00367c82 */ /* 0x000fc60008000000 */
[----:B------:R-:W-:Y:S04]  /*a8a0*/  HGMMA.64x64x16.F32.BF16 R120, gdesc[UR16].tnspA, R120 ;  /* 0x20e00000107879f0 */ /* 0x000fe80008701878 */
[----:B------:R-:W-:Y:S01]  /*a8b0*/  HGMMA.64x64x16.F32.BF16 R88, gdesc[UR48].tnspA, R88 ;  /* 0x20e00000305879f0 */ /* 0x000fe20008701858 */
[----:B------:R-:W-:Y:S01]  /*a8c0*/  UMOV UR55, UR11 ;  /* 0x0000000b00377c82 */ /* 0x000fe20008000000 */
[----:B------:R-:W-:Y:S02]  /*a8d0*/  UIADD3.64 UR56, UR8, 0x280, URZ ;  /* 0x0000028008387897 */ /* 0x000fe4000fffe03f */
[----:B------:R-:W-:Y:S01]  /*a8e0*/  HGMMA.64x64x16.F32.BF16 R88, gdesc[UR52].tnspA, R88 ;  /* 0x20e00000345879f0 */ /* 0x000fe20008701858 */
[----:B------:R-:W-:Y:S01]  /*a8f0*/  UMOV UR58, UR14 ;  /* 0x0000000e003a7c82 */ /* 0x000fe20008000000 */
[----:B------:R-:W-:Y:S01]  /*a900*/  UMOV UR59, UR15 ;  /* 0x0000000f003b7c82 */ /* 0x000fe20008000000 */
[----:B----4-:R-:W-:-:S02]  /*a910*/  R2UR UR48, R248 ;  /* 0x00000000f83072ca */ /* 0x010fc400000e0000 */
[----:B--2---:R-:W-:Y:S02]  /*a920*/  R2UR UR49, R247 ;  /* 0x00000000f73172ca */ /* 0x004fe400000e0000 */
[----:B------:R-:W-:Y:S02]  /*a930*/  R2UR UR53, R192 ;  /* 0x00000000c03572ca */ /* 0x000fe400000e0000 */
[----:B------:R-:W-:Y:S01]  /*a940*/  R2UR UR52, R193 ;  /* 0x00000000c13472ca */ /* 0x000fe200000e0000 */
[----:B------:R-:W-:Y:S01]  /*a950*/  HGMMA.64x64x16.F32.BF16 R88, gdesc[UR56].tnspA, R88 ;  /* 0x20e00000385879f0 */ /* 0x000fe20008701858 */
[----:B------:R-:W-:Y:S02]  /*a960*/  R2UR UR57, R165 ;  /* 0x00000000a53972ca */ /* 0x000fe400000e0000 */
[----:B------:R-:W2:Y:S04]  /*a970*/  LDL.LU R165, [R1+0x56c] ;  /* 0x00056c0001a57983 */ /* 0x000ea80000300800 */
[----:B------:R-:W4:Y:S04]  /*a980*/  LDL.LU R230, [R1+0x504] ;  /* 0x0005040001e67983 */ /* 0x000f280000300800 */
[----:B------:R-:W3:Y:S04]  /*a990*/  LDL.LU R232, [R1+0x4fc] ;  /* 0x0004fc0001e87983 */ /* 0x000ee80000300800 */
[----:B------:R-:W2:Y:S04]  /*a9a0*/  LDL.LU R248, [R1+0x4f4] ;  /* 0x0004f40001f87983 */ /* 0x000ea80000300800 */
        /* <DEDUP_REMOVED lines=10> */
[----:B------:R-:W2:Y:S01]  /*aa50*/  LDL.LU R193, [R1+0x4bc] ;  /* 0x0004bc0001c17983 */ /* 0x000ea20000300800 */
[----:B------:R-:W-:-:S02]  /*aa60*/  R2UR UR56, R166 ;  /* 0x00000000a63872ca */ /* 0x000fc400000e0000 */
[----:B------:R-:W0:Y:S01]  /*aa70*/  LDC R166, c[0x0][0x238] ;  /* 0x00008e00ffa67b82 */ /* 0x000e220000000800 */
[----:B------:R-:W2:Y:S04]  /*aa80*/  LDL.LU R225, [R1+0x4e0] ;  /* 0x0004e00001e17983 */ /* 0x000ea80000300800 */
[----:B------:R-:W2:Y:S01]  /*aa90*/  LDL.LU R226, [R1+0x4b4] ;  /* 0x0004b40001e27983 */ /* 0x000ea20000300800 */
[----:B0-----:R-:W-:-:S04]  /*aaa0*/  IMAD.SHL.U32 R166, R166, 0x40, RZ ;  /* 0x00000040a6a67824 */ /* 0x001fc800078e00ff */
[----:B------:R-:W-:-:S05]  /*aab0*/  IMAD.SHL.U32 R166, R166, 0x2, RZ ;  /* 0x00000002a6a67824 */ /* 0x000fca00078e00ff */
[-C--:B------:R-:W-:Y:S02]  /*aac0*/  IADD3 R190, P1, R190, R166.reuse, RZ ;  /* 0x000000a6bebe7210 */ /* 0x080fe40007f3e0ff */
[-C--:B----4-:R-:W-:Y:S02]  /*aad0*/  IADD3 R230, P3, R230, R166.reuse, RZ ;  /* 0x000000a6e6e67210 */ /* 0x090fe40007f7e0ff */
[----:B---3--:R-:W-:-:S03]  /*aae0*/  IADD3 R232, P4, R232, R166, RZ ;  /* 0x000000a6e8e87210 */ /* 0x008fc60007f9e0ff */
[----:B------:R-:W-:Y:S01]  /*aaf0*/  STL [R1+0x504], R230 ;  /* 0x000504e601007387 */ /* 0x000fe20000100800 */
[----:B--2---:R-:W-:-:S03]  /*ab00*/  IADD3 R248, P5, R248, R166, RZ ;  /* 0x000000a6f8f87210 */ /* 0x004fc60007fbe0ff */
[----:B------:R-:W2:Y:S04]  /*ab10*/  LDL.LU R241, [R1+0x4d8] ;  /* 0x0004d80001f17983 */ /* 0x000ea80000300800 */
[----:B------:R-:W-:Y:S04]  /*ab20*/  STL [R1+0x4fc], R232 ;  /* 0x0004fce801007387 */ /* 0x000fe80000100800 */
[----:B------:R-:W3:Y:S04]  /*ab30*/  LDL.LU R242, [R1+0x4ac] ;  /* 0x0004ac0001f27983 */ /* 0x000ee80000300800 */
[----:B------:R-:W4:Y:S04]  /*ab40*/  LDL.LU R182, [R1+0x4d0] ;  /* 0x0004d00001b67983 */ /* 0x000f280000300800 */
[----:B------:R-:W4:Y:S04]  /*ab50*/  LDL.LU R183, [R1+0x4a4] ;  /* 0x0004a40001b77983 */ /* 0x000f280000300800 */
[----:B------:R0:W-:Y:S04]  /*ab60*/  STL [R1+0x4f4], R248 ;  /* 0x0004f4f801007387 */ /* 0x0001e80000100800 */
[----:B------:R-:W4:Y:S04]  /*ab70*/  LDL.LU R227, [R1+0x4c8] ;  /* 0x0004c80001e37983 */ /* 0x000f280000300800 */
[----:B------:R-:W4:Y:S04]  /*ab80*/  LDL.LU R228, [R1+0x49c] ;  /* 0x00049c0001e47983 */ /* 0x000f280000300800 */
[----:B------:R-:W4:Y:S04]  /*ab90*/  LDL.LU R244, [R1+0x4c0] ;  /* 0x0004c00001f47983 */ /* 0x000f280000300800 */
[----:B------:R-:W4:Y:S04]  /*aba0*/  LDL.LU R245, [R1+0x494] ;  /* 0x0004940001f57983 */ /* 0x000f280000300800 */
[----:B------:R-:W4:Y:S01]  /*abb0*/  LDL.LU R214, [R1+0x4b8] ;  /* 0x0004b80001d67983 */ /* 0x000f220000300800 */
[----:B------:R-:W-:-:S03]  /*abc0*/  IADD3 R247, P6, R247, R166, RZ ;  /* 0x000000a6f7f77210 */ /* 0x000fc60007fde0ff */
[----:B0-----:R-:W4:Y:S01]  /*abd0*/  LDL.LU R248, [R1+0x48c] ;  /* 0x00048c0001f87983 */ /* 0x001f220000300800 */
[----:B------:R-:W-:-:S03]  /*abe0*/  IMAD.X R191, R191, 0x1, R165, P1 ;  /* 0x00000001bfbf7824 */ /* 0x000fc600008e06a5 */
[----:B------:R-:W4:Y:S01]  /*abf0*/  LDL.LU R215, [R1+0x4b0] ;  /* 0x0004b00001d77983 */ /* 0x000f220000300800 */
[----:B------:R-:W-:Y:S01]  /*ac00*/  IMAD.X R192, R192, 0x1, R165, P3 ;  /* 0x00000001c0c07824 */ /* 0x000fe200018e06a5 */
[-C--:B------:R-:W-:Y:S02]  /*ac10*/  IADD3 R178, P1, R178, R166.reuse, RZ ;  /* 0x000000a6b2b27210 */ /* 0x080fe40007f3e0ff */
[----:B------:R-:W4:Y:S04]  /*ac20*/  LDL.LU R230, [R1+0x484] ;  /* 0x0004840001e67983 */ /* 0x000f280000300800 */
[----:B------:R-:W4:Y:S04]  /*ac30*/  LDL.LU R232, [R1+0x4a8] ;  /* 0x0004a80001e87983 */ /* 0x000f280000300800 */
[----:B------:R0:W-:Y:S01]  /*ac40*/  STL [R1+0x4ec], R247 ;  /* 0x0004ecf701007387 */ /* 0x0001e20000100800 */
[----:B------:R-:W-:-:S03]  /*ac50*/  IADD3 R179, P2, R179, R166, RZ ;  /* 0x000000a6b3b37210 */ /* 0x000fc60007f5e0ff */
[----:B0-----:R-:W4:Y:S04]  /*ac60*/  LDL.LU R247, [R1+0x47c] ;  /* 0x00047c0001f77983 */ /* 0x001f280000300800 */
[----:B------:R0:W-:Y:S04]  /*ac70*/  STL [R1+0x500], R192 ;  /* 0x000500c001007387 */ /* 0x0001e80000100800 */
[----:B------:R-:W-:Y:S01]  /*ac80*/  STL [R1+0x4e4], R178 ;  /* 0x0004e4b201007387 */ /* 0x000fe20000100800 */
[----:B------:R-:W-:-:S03]  /*ac90*/  IADD3 R223, P3, R223, R166, RZ ;  /* 0x000000a6dfdf7210 */ /* 0x000fc60007f7e0ff */
[----:B0-----:R-:W4:Y:S01]  /*aca0*/  LDL.LU R192, [R1+0x4a0] ;  /* 0x0004a00001c07983 */ /* 0x001f220000300800 */
[--C-:B------:R-:W-:Y:S01]  /*acb0*/  IMAD.X R224, R224, 0x1, R165.reuse, P4 ;  /* 0x00000001e0e07824 */ /* 0x100fe200020e06a5 */
[-C--:B------:R-:W-:Y:S01]  /*acc0*/  IADD3 R239, P4, R239, R166.reuse, RZ ;  /* 0x000000a6efef7210 */ /* 0x080fe20007f9e0ff */
[--C-:B------:R-:W-:Y:S01]  /*acd0*/  IMAD.X R240, R240, 0x1, R165.reuse, P5 ;  /* 0x00000001f0f07824 */ /* 0x100fe200028e06a5 */
[----:B------:R-:W-:Y:S01]  /*ace0*/  STL [R1+0x4dc], R179 ;  /* 0x0004dcb301007387 */ /* 0x000fe20000100800 */
[----:B------:R-:W-:Y:S01]  /*acf0*/  IMAD.X R181, R181, 0x1, R165, P6 ;  /* 0x00000001b5b57824 */ /* 0x000fe200030e06a5 */
[-C--:B------:R-:W-:Y:S02]  /*ad00*/  IADD3 R193, P6, R193, R166.reuse, RZ ;  /* 0x000000a6c1c17210 */ /* 0x080fe40007fde0ff */
[----:B------:R-:W-:Y:S01]  /*ad10*/  STL [R1+0x4d4], R223 ;  /* 0x0004d4df01007387 */ /* 0x000fe20000100800 */
[----:B------:R-:W-:-:S03]  /*ad20*/  IADD3 R180, P5, R180, R166, RZ ;  /* 0x000000a6b4b47210 */ /* 0x000fc60007fbe0ff */
[----:B------:R-:W-:Y:S04]  /*ad30*/  STL [R1+0x4f8], R224 ;  /* 0x0004f8e001007387 */ /* 0x000fe80000100800 */
[----:B------:R-:W-:Y:S04]  /*ad40*/  STL [R1+0x4cc], R239 ;  /* 0x0004ccef01007387 */ /* 0x000fe80000100800 */
[----:B------:R-:W-:Y:S04]  /*ad50*/  STL [R1+0x4f0], R240 ;  /* 0x0004f0f001007387 */ /* 0x000fe80000100800 */
[----:B------:R0:W-:Y:S04]  /*ad60*/  STL [R1+0x4bc], R193 ;  /* 0x0004bcc101007387 */ /* 0x0001e80000100800 */
[----:B------:R-:W-:Y:S04]  /*ad70*/  STL [R1+0x4c4], R180 ;  /* 0x0004c4b401007387 */ /* 0x000fe80000100800 */
[----:B0-----:R-:W4:Y:S01]  /*ad80*/  LDL.LU R193, [R1+0x474] ;  /* 0x0004740001c17983 */ /* 0x001f220000300800 */
[----:B------:R-:W-:Y:S01]  /*ad90*/  IMAD.X R225, R225, 0x1, R165, P1 ;  /* 0x00000001e1e17824 */ /* 0x000fe200008e06a5 */
[----:B------:R-:W-:-:S02]  /*ada0*/  IADD3 R226, P1, R226, R166, RZ ;  /* 0x000000a6e2e27210 */ /* 0x000fc40007f3e0ff */
[----:B------:R-:W-:Y:S04]  /*adb0*/  STL [R1+0x4e8], R181 ;  /* 0x0004e8b501007387 */ /* 0x000fe80000100800 */
[----:B------:R-:W-:Y:S04]  /*adc0*/  STL [R1+0x4e0], R225 ;  /* 0x0004e0e101007387 */ /* 0x000fe80000100800 */
[----:B------:R-:W-:Y:S01]  /*add0*/  STL [R1+0x4b4], R226 ;  /* 0x0004b4e201007387 */ /* 0x000fe20000100800 */
[----:B--2---:R-:W-:Y:S01]  /*ade0*/  IMAD.X R241, R241, 0x1, R165, P2 ;  /* 0x00000001f1f17824 */ /* 0x004fe200010e06a5 */
[----:B---3--:R-:W-:-:S04]  /*adf0*/  IADD3 R242, P2, R242, R166, RZ ;  /* 0x000000a6f2f27210 */ /* 0x008fc80007f5e0ff */
[----:B------:R-:W-:Y:S01]  /*ae00*/  STL [R1+0x4d8], R241 ;  /* 0x0004d8f101007387 */ /* 0x000fe20000100800 */
[----:B----4-:R-:W-:-:S03]  /*ae10*/  IMAD.X R182, R182, 0x1, R165, P3 ;  /* 0x00000001b6b67824 */ /* 0x010fc600018e06a5 */
[----:B------:R-:W-:Y:S01]  /*ae20*/  STL [R1+0x4ac], R242 ;  /* 0x0004acf201007387 */ /* 0x000fe20000100800 */
[----:B------:R-:W-:-:S03]  /*ae30*/  IADD3 R183, P3, R183, R166, RZ ;  /* 0x000000a6b7b77210 */ /* 0x000fc60007f7e0ff */
[----:B------:R-:W-:Y:S01]  /*ae40*/  STL [R1+0x4d0], R182 ;  /* 0x0004d0b601007387 */ /* 0x000fe20000100800 */
[----:B------:R-:W-:-:S03]  /*ae50*/  IMAD.X R227, R227, 0x1, R165, P4 ;  /* 0x00000001e3e37824 */ /* 0x000fc600020e06a5 */
[----:B------:R-:W-:Y:S01]  /*ae60*/  STL [R1+0x4a4], R183 ;  /* 0x0004a4b701007387 */ /* 0x000fe20000100800 */
[----:B------:R-:W-:-:S03]  /*ae70*/  IADD3 R228, P4, R228, R166, RZ ;  /* 0x000000a6e4e47210 */ /* 0x000fc60007f9e0ff */
[----:B------:R-:W-:Y:S01]  /*ae80*/  STL [R1+0x4c8], R227 ;  /* 0x0004c8e301007387 */ /* 0x000fe20000100800 */
[----:B------:R-:W-:-:S03]  /*ae90*/  IMAD.X R244, R244, 0x1, R165, P5 ;  /* 0x00000001f4f47824 */ /* 0x000fc600028e06a5 */
[----:B------:R-:W-:Y:S01]  /*aea0*/  STL [R1+0x49c], R228 ;  /* 0x00049ce401007387 */ /* 0x000fe20000100800 */
[-C--:B------:R-:W-:Y:S01]  /*aeb0*/  IADD3 R245, P5, R245, R166.reuse, RZ ;  /* 0x000000a6f5f57210 */ /* 0x080fe20007fbe0ff */
[--C-:B------:R-:W-:Y:S01]  /*aec0*/  IMAD.X R214, R214, 0x1, R165.reuse, P6 ;  /* 0x00000001d6d67824 */ /* 0x100fe200030e06a5 */
[----:B------:R-:W-:Y:S01]  /*aed0*/  IADD3 R248, P6, R248, R166, RZ ;  /* 0x000000a6f8f87210 */ /* 0x000fe20007fde0ff */
[----:B------:R-:W-:Y:S01]  /*aee0*/  STL [R1+0x4c0], R244 ;  /* 0x0004c0f401007387 */ /* 0x000fe20000100800 */
[----:B------:R-:W-:-:S03]  /*aef0*/  IMAD.X R215, R215, 0x1, R165, P1 ;  /* 0x00000001d7d77824 */ /* 0x000fc600008e06a5 */
[----:B------:R0:W-:Y:S01]  /*af00*/  STL [R1+0x48c], R248 ;  /* 0x00048cf801007387 */ /* 0x0001e20000100800 */
[----:B------:R-:W-:-:S03]  /*af10*/  IADD3 R230, P1, R230, R166, RZ ;  /* 0x000000a6e6e67210 */ /* 0x000fc60007f3e0ff */
[----:B------:R-:W-:Y:S01]  /*af20*/  STL [R1+0x494], R245 ;  /* 0x000494f501007387 */ /* 0x000fe20000100800 */
[----:B------:R-:W-:-:S03]  /*af30*/  IMAD.X R232, R232, 0x1, R165, P2 ;  /* 0x00000001e8e87824 */ /* 0x000fc600010e06a5 */
[----:B0-----:R-:W2:Y:S04]  /*af40*/  LDL.LU R248, [R1+0x498] ;  /* 0x0004980001f87983 */ /* 0x001ea80000300800 */
[----:B------:R-:W-:Y:S04]  /*af50*/  STL [R1+0x4b8], R214 ;  /* 0x0004b8d601007387 */ /* 0x000fe80000100800 */
[----:B------:R-:W-:Y:S01]  /*af60*/  STL [R1+0x4b0], R215 ;  /* 0x0004b0d701007387 */ /* 0x000fe20000100800 */
[----:B------:R-:W-:-:S03]  /*af70*/  IADD3 R247, P2, R247, R166, RZ ;  /* 0x000000a6f7f77210 */ /* 0x000fc60007f5e0ff */
[----:B------:R-:W3:Y:S04]  /*af80*/  LDL.LU R237, [R1+0x46c] ;  /* 0x00046c0001ed7983 */ /* 0x000ee80000300800 */
[----:B------:R-:W-:Y:S04]  /*af90*/  STL [R1+0x484], R230 ;  /* 0x000484e601007387 */ /* 0x000fe80000100800 */
[----:B------:R-:W4:Y:S04]  /*afa0*/  LDL.LU R238, [R1+0x490] ;  /* 0x0004900001ee7983 */ /* 0x000f280000300800 */
[----:B------:R-:W-:Y:S01]  /*afb0*/  STL [R1+0x4a8], R232 ;  /* 0x0004a8e801007387 */ /* 0x000fe20000100800 */
[----:B------:R-:W-:-:S03]  /*afc0*/  IMAD.X R192, R192, 0x1, R165, P3 ;  /* 0x00000001c0c07824 */ /* 0x000fc600018e06a5 */
[----:B------:R0:W-:Y:S04]  /*afd0*/  STL [R1+0x47c], R247 ;  /* 0x00047cf701007387 */ /* 0x0001e80000100800 */
[----:B0-----:R-:W4:Y:S04]  /*afe0*/  LDL.LU R247, [R1+0x464] ;  /* 0x0004640001f77983 */ /* 0x001f280000300800 */
[----:B------:R-:W4:Y:S04]  /*aff0*/  LDL.LU R178, [R1+0x488] ;  /* 0x0004880001b27983 */ /* 0x000f280000300800 */
[----:B------:R-:W4:Y:S04]  /*b000*/  LDL.LU R179, [R1+0x45c] ;  /* 0x00045c0001b37983 */ /* 0x000f280000300800 */
[----:B------:R-:W4:Y:S04]  /*b010*/  LDL.LU R223, [R1+0x480] ;  /* 0x0004800001df7983 */ /* 0x000f280000300800 */
[----:B------:R0:W-:Y:S04]  /*b020*/  STL [R1+0x4a0], R192 ;  /* 0x0004a0c001007387 */ /* 0x0001e80000100800 */
[----:B------:R-:W4:Y:S04]  /*b030*/  LDL.LU R224, [R1+0x454] ;  /* 0x0004540001e07983 */ /* 0x000f280000300800 */
[----:B------:R-:W4:Y:S04]  /*b040*/  LDL.LU R239, [R1+0x478] ;  /* 0x0004780001ef7983 */ /* 0x000f280000300800 */
[----:B------:R-:W4:Y:S04]  /*b050*/  LDL.LU R240, [R1+0x44c] ;  /* 0x00044c0001f07983 */ /* 0x000f280000300800 */
[----:B------:R-:W4:Y:S04]  /*b060*/  LDL.LU R180, [R1+0x470] ;  /* 0x0004700001b47983 */ /* 0x000f280000300800 */
[----:B0-----:R-:W4:Y:S01]  /*b070*/  LDL.LU R192, [R1+0x444] ;  /* 0x0004440001c07983 */ /* 0x001f220000300800 */
[----:B------:R-:W-:-:S03]  /*b080*/  IADD3 R193, P3, R193, R166, RZ ;  /* 0x000000a6c1c17210 */ /* 0x000fc60007f7e0ff */
        /* <DEDUP_REMOVED lines=13> */
[----:B0-----:R-:W4:Y:S04]  /*b160*/  LDL.LU R193, [R1+0x438] ;  /* 0x0004380001c17983 */ /* 0x001f280000300800 */
[----:B------:R-:W4:Y:S04]  /*b170*/  LDL.LU R215, [R1+0x40c] ;  /* 0x00040c0001d77983 */ /* 0x000f280000300800 */
[----:B------:R-:W4:Y:S04]  /*b180*/  LDL.LU R230, [R1+0x430] ;  /* 0x0004300001e67983 */ /* 0x000f280000300800 */
[----:B------:R-:W4:Y:S01]  /*b190*/  LDL.LU R232, [R1+0x404] ;  /* 0x0004040001e87983 */ /* 0x000f220000300800 */
[----:B--2---:R-:W-:-:S05]  /*b1a0*/  IMAD.X R248, R248, 0x1, R165, P4 ;  /* 0x00000001f8f87824 */ /* 0x004fca00020e06a5 */
[----:B------:R0:W-:Y:S01]  /*b1b0*/  STL [R1+0x498], R248 ;  /* 0x000498f801007387 */ /* 0x0001e20000100800 */
[----:B---3--:R-:W-:-:S03]  /*b1c0*/  IADD3 R237, P4, R237, R166, RZ ;  /* 0x000000a6eded7210 */ /* 0x008fc60007f9e0ff */
[----:B0-----:R-:W2:Y:S01]  /*b1d0*/  LDL.LU R248, [R1+0x428] ;  /* 0x0004280001f87983 */ /* 0x001ea20000300800 */
[--C-:B----4-:R-:W-:Y:S01]  /*b1e0*/  IMAD.X R238, R238, 0x1, R165.reuse, P5 ;  /* 0x00000001eeee7824 */ /* 0x110fe200028e06a5 */
[----:B------:R-:W-:Y:S01]  /*b1f0*/  IADD3 R247, P5, R247, R166, RZ ;  /* 0x000000a6f7f77210 */ /* 0x000fe20007fbe0ff */
[----:B------:R-:W-:-:S04]  /*b200*/  IMAD.X R178, R178, 0x1, R165, P6 ;  /* 0x00000001b2b27824 */ /* 0x000fc800030e06a5 */
[----:B------:R0:W-:Y:S01]  /*b210*/  STL [R1+0x464], R247 ;  /* 0x000464f701007387 */ /* 0x0001e20000100800 */
[----:B------:R-:W-:-:S03]  /*b220*/  IADD3 R179, P6, R179, R166, RZ ;  /* 0x000000a6b3b37210 */ /* 0x000fc60007fde0ff */
[----:B------:R-:W-:Y:S01]  /*b230*/  STL [R1+0x46c], R237 ;  /* 0x00046ced01007387 */ /* 0x000fe20000100800 */
[----:B------:R-:W-:-:S03]  /*b240*/  IMAD.X R223, R223, 0x1, R165, P1 ;  /* 0x00000001dfdf7824 */ /* 0x000fc600008e06a5 */
[----:B0-----:R-:W3:Y:S04]  /*b250*/  LDL.LU R247, [R1+0x3fc] ;  /* 0x0003fc0001f77983 */ /* 0x001ee80000300800 */
[----:B------:R-:W-:Y:S01]  /*b260*/  STL [R1+0x490], R238 ;  /* 0x000490ee01007387 */ /* 0x000fe20000100800 */
[----:B------:R-:W-:-:S03]  /*b270*/  IADD3 R224, P1, R224, R166, RZ ;  /* 0x000000a6e0e07210 */ /* 0x000fc60007f3e0ff */
[----:B------:R-:W-:Y:S01]  /*b280*/  STL [R1+0x488], R178 ;  /* 0x000488b201007387 */ /* 0x000fe20000100800 */
[----:B------:R-:W-:-:S03]  /*b290*/  IMAD.X R239, R239, 0x1, R165, P2 ;  /* 0x00000001efef7824 */ /* 0x000fc600010e06a5 */
[----:B------:R-:W-:Y:S01]  /*b2a0*/  STL [R1+0x45c], R179 ;  /* 0x00045cb301007387 */ /* 0x000fe20000100800 */
[-C--:B------:R-:W-:Y:S01]  /*b2b0*/  IADD3 R240, P2, R240, R166.reuse, RZ ;  /* 0x000000a6f0f07210 */ /* 0x080fe20007f5e0ff */
[----:B------:R-:W-:Y:S02]  /*b2c0*/  IMAD.X R180, R180, 0x1, R165, P3 ;  /* 0x00000001b4b47824 */ /* 0x000fe400018e06a5 */
[----:B------:R-:W-:Y:S01]  /*b2d0*/  STL [R1+0x480], R223 ;  /* 0x000480df01007387 */ /* 0x000fe20000100800 */
[----:B------:R-:W-:-:S03]  /*b2e0*/  IADD3 R192, P3, R192, R166, RZ ;  /* 0x000000a6c0c07210 */ /* 0x000fc60007f7e0ff */
[----:B------:R-:W-:Y:S04]  /*b2f0*/  STL [R1+0x454], R224 ;  /* 0x000454e001007387 */ /* 0x000fe80000100800 */
[----:B------:R-:W-:Y:S04]  /*b300*/  STL [R1+0x478], R239 ;  /* 0x000478ef01007387 */ /* 0x000fe80000100800 */
[----:B------:R0:W-:Y:S04]  /*b310*/  STL [R1+0x444], R192 ;  /* 0x000444c001007387 */ /* 0x0001e80000100800 */
[----:B------:R-:W-:Y:S01]  /*b320*/  STL [R1+0x44c], R240 ;  /* 0x00044cf001007387 */ /* 0x000fe20000100800 */
[----:B------:R-:W-:Y:S01]  /*b330*/  IMAD.X R181, R181, 0x1, R165, P4 ;  /* 0x00000001b5b57824 */ /* 0x000fe200020e06a5 */
[----:B------:R-:W-:-:S02]  /*b340*/  IADD3 R225, P4, R225, R166, RZ ;  /* 0x000000a6e1e17210 */ /* 0x000fc40007f9e0ff */
[----:B0-----:R-:W4:Y:S01]  /*b350*/  LDL.LU R192, [R1+0x420] ;  /* 0x0004200001c07983 */ /* 0x001f220000300800 */
[--C-:B------:R-:W-:Y:S01]  /*b360*/  IMAD.X R226, R226, 0x1, R165.reuse, P5 ;  /* 0x00000001e2e27824 */ /* 0x100fe200028e06a5 */
[----:B------:R-:W-:Y:S02]  /*b370*/  IADD3 R241, P5, R241, R166, RZ ;  /* 0x000000a6f1f17210 */ /* 0x000fe40007fbe0ff */
[----:B------:R-:W-:Y:S01]  /*b380*/  STL [R1+0x470], R180 ;  /* 0x000470b401007387 */ /* 0x000fe20000100800 */
[----:B------:R-:W-:-:S03]  /*b390*/  IMAD.X R242, R242, 0x1, R165, P6 ;  /* 0x00000001f2f27824 */ /* 0x000fc600030e06a5 */
        /* <DEDUP_REMOVED lines=13> */
[----:B------:R-:W-:-:S03]  /*b470*/  IMAD.X R193, R193, 0x1, R165, P4 ;  /* 0x00000001c1c17824 */ /* 0x000fc600020e06a5 */
[----:B------:R-:W-:Y:S04]  /*b480*/  STL [R1+0x424], R227 ;  /* 0x000424e301007387 */ /* 0x000fe80000100800 */
[----:B------:R-:W-:Y:S04]  /*b490*/  STL [R1+0x448], R228 ;  /* 0x000448e401007387 */ /* 0x000fe80000100800 */
[----:B------:R-:W-:Y:S04]  /*b4a0*/  STL [R1+0x41c], R244 ;  /* 0x00041cf401007387 */ /* 0x000fe80000100800 */
[----:B------:R0:W-:Y:S04]  /*b4b0*/  STL [R1+0x438], R193 ;  /* 0x000438c101007387 */ /* 0x0001e80000100800 */
[----:B------:R-:W-:Y:S04]  /*b4c0*/  STL [R1+0x440], R245 ;  /* 0x000440f501007387 */ /* 0x000fe80000100800 */
[----:B0-----:R-:W4:Y:S01]  /*b4d0*/  LDL.LU R193, [R1+0x3f4] ;  /* 0x0003f40001c17983 */ /* 0x001f220000300800 */
[----:B------:R-:W-:-:S02]  /*b4e0*/  IADD3 R214, P3, R214, R166, RZ ;  /* 0x000000a6d6d67210 */ /* 0x000fc40007f7e0ff */
[-C--:B------:R-:W-:Y:S01]  /*b4f0*/  IADD3 R215, P4, R215, R166.reuse, RZ ;  /* 0x000000a6d7d77210 */ /* 0x080fe20007f9e0ff */
[--C-:B------:R-:W-:Y:S01]  /*b500*/  IMAD.X R230, R230, 0x1, R165.reuse, P5 ;  /* 0x00000001e6e67824 */ /* 0x100fe200028e06a5 */
[----:B------:R-:W-:Y:S01]  /*b510*/  IADD3 R232, P5, R232, R166, RZ ;  /* 0x000000a6e8e87210 */ /* 0x000fe20007fbe0ff */
[----:B------:R-:W-:Y:S04]  /*b520*/  STL [R1+0x414], R214 ;  /* 0x000414d601007387 */ /* 0x000fe80000100800 */
[----:B------:R-:W-:Y:S04]  /*b530*/  STL [R1+0x40c], R215 ;  /* 0x00040cd701007387 */ /* 0x000fe80000100800 */
[----:B------:R-:W4:Y:S04]  /*b540*/  LDL.LU R237, [R1+0x418] ;  /* 0x0004180001ed7983 */ /* 0x000f280000300800 */
[----:B------:R-:W-:Y:S04]  /*b550*/  STL [R1+0x430], R230 ;  /* 0x000430e601007387 */ /* 0x000fe80000100800 */
[----:B------:R-:W4:Y:S04]  /*b560*/  LDL.LU R238, [R1+0x3ec] ;  /* 0x0003ec0001ee7983 */ /* 0x000f280000300800 */
[----:B------:R-:W-:Y:S01]  /*b570*/  STL [R1+0x404], R232 ;  /* 0x000404e801007387 */ /* 0x000fe20000100800 */
[----:B--2---:R-:W-:-:S05]  /*b580*/  IMAD.X R248, R248, 0x1, R165, P6 ;  /* 0x00000001f8f87824 */ /* 0x004fca00030e06a5 */
[----:B------:R0:W-:Y:S04]  /*b590*/  STL [R1+0x428], R248 ;  /* 0x000428f801007387 */ /* 0x0001e80000100800 */
[----:B0-----:R-:W2:Y:S04]  /*b5a0*/  LDL.LU R248, [R1+0x410] ;  /* 0x0004100001f87983 */ /* 0x001ea80000300800 */
[----:B------:R-:W2:Y:S04]  /*b5b0*/  LDL.LU R178, [R1+0x3e4] ;  /* 0x0003e40001b27983 */ /* 0x000ea80000300800 */
[----:B------:R-:W2:Y:S04]  /*b5c0*/  LDL.LU R179, [R1+0x408] ;  /* 0x0004080001b37983 */ /* 0x000ea80000300800 */
[----:B------:R-:W2:Y:S01]  /*b5d0*/  LDL.LU R223, [R1+0x3dc] ;  /* 0x0003dc0001df7983 */ /* 0x000ea20000300800 */
[----:B---3--:R-:W-:-:S05]  /*b5e0*/  IADD3 R247, P6, R247, R166, RZ ;  /* 0x000000a6f7f77210 */ /* 0x008fca0007fde0ff */
[----:B------:R0:W-:Y:S04]  /*b5f0*/  STL [R1+0x3fc], R247 ;  /* 0x0003fcf701007387 */ /* 0x0001e80000100800 */
[----:B------:R-:W3:Y:S04]  /*b600*/  LDL.LU R224, [R1+0x400] ;  /* 0x0004000001e07983 */ /* 0x000ee80000300800 */
[----:B------:R-:W3:Y:S04]  /*b610*/  LDL.LU R239, [R1+0x3d4] ;  /* 0x0003d40001ef7983 */ /* 0x000ee80000300800 */
[----:B------:R-:W3:Y:S04]  /*b620*/  LDL.LU R240, [R1+0x3f8] ;  /* 0x0003f80001f07983 */ /* 0x000ee80000300800 */
[----:B------:R-:W3:Y:S04]  /*b630*/  LDL.LU R180, [R1+0x3cc] ;  /* 0x0003cc0001b47983 */ /* 0x000ee80000300800 */
[----:B0-----:R-:W3:Y:S04]  /*b640*/  LDL.LU R247, [R1+0x3f0] ;  /* 0x0003f00001f77983 */ /* 0x001ee80000300800 */
[----:B------:R-:W3:Y:S04]  /*b650*/  LDL.LU R181, [R1+0x3c4] ;  /* 0x0003c40001b57983 */ /* 0x000ee80000300800 */
[----:B------:R-:W3:Y:S04]  /*b660*/  LDL.LU R225, [R1+0x3e8] ;  /* 0x0003e80001e17983 */ /* 0x000ee80000300800 */
[----:B------:R-:W3:Y:S01]  /*b670*/  LDL.LU R226, [R1+0x3b0] ;  /* 0x0003b00001e27983 */ /* 0x000ee20000300800 */
[----:B----4-:R-:W-:-:S05]  /*b680*/  IMAD.X R192, R192, 0x1, R165, P1 ;  /* 0x00000001c0c07824 */ /* 0x010fca00008e06a5 */
        /* <DEDUP_REMOVED lines=14> */
[----:B------:R-:W-:-:S05]  /*b770*/  IADD3 R193, P1, R193, R166, RZ ;  /* 0x000000a6c1c17210 */ /* 0x000fca0007f3e0ff */
[----:B------:R0:W-:Y:S04]  /*b780*/  STL [R1+0x3f4], R193 ;  /* 0x0003f4c101007387 */ /* 0x0001e80000100800 */
[----:B0-----:R-:W4:Y:S01]  /*b790*/  LDL.LU R193, [R1+0x378] ;  /* 0x0003780001c17983 */ /* 0x001f220000300800 */
[--C-:B------:R-:W-:Y:S01]  /*b7a0*/  IMAD.X R237, R237, 0x1, R165.reuse, P2 ;  /* 0x00000001eded7824 */ /* 0x100fe200010e06a5 */
[-C--:B------:R-:W-:Y:S01]  /*b7b0*/  IADD3 R238, P2, R238, R166.reuse, RZ ;  /* 0x000000a6eeee7210 */ /* 0x080fe20007f5e0ff */
[----:B--2---:R-:W-:Y:S01]  /*b7c0*/  IMAD.X R248, R248, 0x1, R165, P3 ;  /* 0x00000001f8f87824 */ /* 0x004fe200018e06a5 */
[----:B------:R-:W-:-:S04]  /*b7d0*/  IADD3 R178, P3, R178, R166, RZ ;  /* 0x000000a6b2b27210 */ /* 0x000fc80007f7e0ff */
[----:B------:R0:W-:Y:S01]  /*b7e0*/  STL [R1+0x410], R248 ;  /* 0x000410f801007387 */ /* 0x0001e20000100800 */
[----:B------:R-:W-:-:S03]  /*b7f0*/  IMAD.X R179, R179, 0x1, R165, P4 ;  /* 0x00000001b3b37824 */ /* 0x000fc600020e06a5 */
[----:B------:R-:W-:Y:S01]  /*b800*/  STL [R1+0x418], R237 ;  /* 0x000418ed01007387 */ /* 0x000fe20000100800 */
[----:B------:R-:W-:-:S03]  /*b810*/  IADD3 R223, P4, R223, R166, RZ ;  /* 0x000000a6dfdf7210 */ /* 0x000fc60007f9e0ff */
[----:B0-----:R-:W2:Y:S04]  /*b820*/  LDL.LU R248, [R1+0x39c] ;  /* 0x00039c0001f87983 */ /* 0x001ea80000300800 */
[----:B------:R-:W-:Y:S04]  /*b830*/  STL [R1+0x3ec], R238 ;  /* 0x0003ecee01007387 */ /* 0x000fe80000100800 */
[----:B------:R-:W-:Y:S04]  /*b840*/  STL [R1+0x3e4], R178 ;  /* 0x0003e4b201007387 */ /* 0x000fe80000100800 */
[----:B------:R-:W-:Y:S01]  /*b850*/  STL [R1+0x408], R179 ;  /* 0x000408b301007387 */ /* 0x000fe20000100800 */
[----:B---3--:R-:W-:-:S03]  /*b860*/  IMAD.X R224, R224, 0x1, R165, P5 ;  /* 0x00000001e0e07824 */ /* 0x008fc600028e06a5 */
[----:B------:R-:W-:Y:S01]  /*b870*/  STL [R1+0x3dc], R223 ;  /* 0x0003dcdf01007387 */ /* 0x000fe20000100800 */
[----:B------:R-:W-:-:S03]  /*b880*/  IADD3 R239, P5, R239, R166, RZ ;  /* 0x000000a6efef7210 */ /* 0x000fc60007fbe0ff */
[----:B------:R-:W-:Y:S01]  /*b890*/  STL [R1+0x400], R224 ;  /* 0x000400e001007387 */ /* 0x000fe20000100800 */
[----:B------:R-:W-:-:S03]  /*b8a0*/  IMAD.X R240, R240, 0x1, R165, P6 ;  /* 0x00000001f0f07824 */ /* 0x000fc600030e06a5 */
[----:B------:R-:W-:Y:S01]  /*b8b0*/  STL [R1+0x3d4], R239 ;  /* 0x0003d4ef01007387 */ /* 0x000fe20000100800 */
[-C--:B------:R-:W-:Y:S01]  /*b8c0*/  IADD3 R180, P6, R180, R166.reuse, RZ ;  /* 0x000000a6b4b47210 */ /* 0x080fe20007fde0ff */
[----:B------:R-:W-:Y:S01]  /*b8d0*/  IMAD.X R247, R247, 0x1, R165, P1 ;  /* 0x00000001f7f77824 */ /* 0x000fe200008e06a5 */
[----:B------:R-:W-:-:S04]  /*b8e0*/  IADD3 R181, P1, R181, R166, RZ ;  /* 0x000000a6b5b57210 */ /* 0x000fc80007f3e0ff */
[----:B------:R0:W-:Y:S01]  /*b8f0*/  STL [R1+0x3f0], R247 ;  /* 0x0003f0f701007387 */ /* 0x0001e20000100800 */
[----:B------:R-:W-:-:S03]  /*b900*/  IMAD.X R225, R225, 0x1, R165, P2 ;  /* 0x00000001e1e17824 */ /* 0x000fc600010e06a5 */
[----:B------:R-:W-:Y:S01]  /*b910*/  STL [R1+0x3f8], R240 ;  /* 0x0003f8f001007387 */ /* 0x000fe20000100800 */
[----:B------:R-:W-:-:S03]  /*b920*/  IADD3 R226, P2, R226, R166, RZ ;  /* 0x000000a6e2e27210 */ /* 0x000fc60007f5e0ff */
[----:B0-----:R-:W3:Y:S04]  /*b930*/  LDL.LU R247, [R1+0x370] ;  /* 0x0003700001f77983 */ /* 0x001ee80000300800 */
        /* <DEDUP_REMOVED lines=22> */
[----:B------:R0:W-:Y:S01]  /*baa0*/  STL [R1+0x388], R192 ;  /* 0x000388c001007387 */ /* 0x0001e20000100800 */
[----:B------:R-:W-:-:S03]  /*bab0*/  IADD3 R230, P2, R230, R166, RZ ;  /* 0x000000a6e6e67210 */ /* 0x000fc60007f5e0ff */
[----:B------:R-:W-:Y:S01]  /*bac0*/  STL [R1+0x390], R245 ;  /* 0x000390f501007387 */ /* 0x000fe20000100800 */
[----:B------:R-:W-:-:S03]  /*bad0*/  IMAD.X R232, R232, 0x1, R165, P3 ;  /* 0x00000001e8e87824 */ /* 0x000fc600018e06a5 */
[----:B0-----:R-:W4:Y:S04]  /*bae0*/  LDL.LU R192, [R1+0x394] ;  /* 0x0003940001c07983 */ /* 0x001f280000300800 */
[----:B------:R-:W-:Y:S04]  /*baf0*/  STL [R1+0x3c0], R214 ;  /* 0x0003c0d601007387 */ /* 0x000fe80000100800 */
[----:B------:R-:W-:Y:S04]  /*bb00*/  STL [R1+0x3ac], R215 ;  /* 0x0003acd701007387 */ /* 0x000fe80000100800 */
[----:B------:R0:W-:Y:S01]  /*bb10*/  STL [R1+0x3a4], R232 ;  /* 0x0003a4e801007387 */ /* 0x0001e20000100800 */
[----:B------:R-:W-:-:S03]  /*bb20*/  IADD3 R193, P3, R193, R166, RZ ;  /* 0x000000a6c1c17210 */ /* 0x000fc60007f7e0ff */
[----:B------:R-:W-:Y:S04]  /*bb30*/  STL [R1+0x380], R230 ;  /* 0x000380e601007387 */ /* 0x000fe80000100800 */
[----:B0-----:R-:W4:Y:S04]  /*bb40*/  LDL.LU R232, [R1+0x368] ;  /* 0x0003680001e87983 */ /* 0x001f280000300800 */
[----:B------:R0:W-:Y:S04]  /*bb50*/  STL [R1+0x378], R193 ;  /* 0x000378c101007387 */ /* 0x0001e80000100800 */
[----:B0-----:R-:W4:Y:S04]  /*bb60*/  LDL.LU R193, [R1+0x38c] ;  /* 0x00038c0001c17983 */ /* 0x001f280000300800 */
[----:B------:R-:W4:Y:S04]  /*bb70*/  LDL.LU R238, [R1+0x360] ;  /* 0x0003600001ee7983 */ /* 0x000f280000300800 */
[----:B------:R-:W4:Y:S04]  /*bb80*/  LDL.LU R178, [R1+0x384] ;  /* 0x0003840001b27983 */ /* 0x000f280000300800 */
[----:B------:R-:W4:Y:S01]  /*bb90*/  LDL.LU R179, [R1+0x358] ;  /* 0x0003580001b37983 */ /* 0x000f220000300800 */
[----:B--2---:R-:W-:-:S05]  /*bba0*/  IMAD.X R248, R248, 0x1, R165, P4 ;  /* 0x00000001f8f87824 */ /* 0x004fca00020e06a5 */
[----:B------:R0:W-:Y:S04]  /*bbb0*/  STL [R1+0x39c], R248 ;  /* 0x00039cf801007387 */ /* 0x0001e80000100800 */
[----:B------:R-:W2:Y:S04]  /*bbc0*/  LDL.LU R223, [R1+0x37c] ;  /* 0x00037c0001df7983 */ /* 0x000ea80000300800 */
[----:B------:R-:W2:Y:S04]  /*bbd0*/  LDL.LU R224, [R1+0x350] ;  /* 0x0003500001e07983 */ /* 0x000ea80000300800 */
[----:B------:R-:W2:Y:S04]  /*bbe0*/  LDL.LU R239, [R1+0x374] ;  /* 0x0003740001ef7983 */ /* 0x000ea80000300800 */
[----:B------:R-:W2:Y:S04]  /*bbf0*/  LDL.LU R240, [R1+0x348] ;  /* 0x0003480001f07983 */ /* 0x000ea80000300800 */
        /* <DEDUP_REMOVED lines=21> */
[----:B0-----:R-:W4:Y:S01]  /*bd50*/  LDL.LU R192, [R1+0x300] ;  /* 0x0003000001c07983 */ /* 0x001f220000300800 */
[----:B------:R-:W-:-:S05]  /*bd60*/  IADD3 R232, P5, R232, R166, RZ ;  /* 0x000000a6e8e87210 */ /* 0x000fca0007fbe0ff */
[----:B------:R0:W-:Y:S01]  /*bd70*/  STL [R1+0x368], R232 ;  /* 0x000368e801007387 */ /* 0x0001e20000100800 */
[----:B------:R-:W-:-:S03]  /*bd80*/  IMAD.X R193, R193, 0x1, R165, P6 ;  /* 0x00000001c1c17824 */ /* 0x000fc600030e06a5 */
[----:B0-----:R-:W4:Y:S04]  /*bd90*/  LDL.LU R232, [R1+0x324] ;  /* 0x0003240001e87983 */ /* 0x001f280000300800 */
[----:B------:R0:W-:Y:S04]  /*bda0*/  STL [R1+0x38c], R193 ;  /* 0x00038cc101007387 */ /* 0x0001e80000100800 */
[----:B0-----:R-:W4:Y:S01]  /*bdb0*/  LDL.LU R193, [R1+0x2f8] ;  /* 0x0002f80001c17983 */ /* 0x001f220000300800 */
[-C--:B------:R-:W-:Y:S01]  /*bdc0*/  IADD3 R238, P6, R238, R166.reuse, RZ ;  /* 0x000000a6eeee7210 */ /* 0x080fe20007fde0ff */
[----:B------:R-:W-:Y:S01]  /*bdd0*/  IMAD.X R178, R178, 0x1, R165, P1 ;  /* 0x00000001b2b27824 */ /* 0x000fe200008e06a5 */
[----:B------:R-:W-:-:S03]  /*bde0*/  IADD3 R179, P1, R179, R166, RZ ;  /* 0x000000a6b3b37210 */ /* 0x000fc60007f3e0ff */
[----:B------:R-:W-:Y:S04]  /*bdf0*/  STL [R1+0x360], R238 ;  /* 0x000360ee01007387 */ /* 0x000fe80000100800 */
[----:B------:R-:W-:Y:S04]  /*be00*/  STL [R1+0x384], R178 ;  /* 0x000384b201007387 */ /* 0x000fe80000100800 */
[----:B------:R-:W-:Y:S01]  /*be10*/  STL [R1+0x358], R179 ;  /* 0x000358b301007387 */ /* 0x000fe20000100800 */
[----:B--2---:R-:W-:Y:S01]  /*be20*/  IMAD.X R223, R223, 0x1, R165, P2 ;  /* 0x00000001dfdf7824 */ /* 0x004fe200010e06a5 */
[----:B------:R-:W-:-:S04]  /*be30*/  IADD3 R224, P2, R224, R166, RZ ;  /* 0x000000a6e0e07210 */ /* 0x000fc80007f5e0ff */
        /* <DEDUP_REMOVED lines=37> */
[----:B0-----:R-:W3:Y:S04]  /*c090*/  LDL.LU R247, [R1+0x2f0] ;  /* 0x0002f00001f77983 */ /* 0x001ee80000300800 */
[----:B------:R-:W-:Y:S04]  /*c0a0*/  STL [R1+0x33c], R245 ;  /* 0x00033cf501007387 */ /* 0x000fe80000100800 */
[----:B------:R-:W-:Y:S01]  /*c0b0*/  STL [R1+0x334], R214 ;  /* 0x000334d601007387 */ /* 0x000fe20000100800 */
[----:B----4-:R-:W-:-:S05]  /*c0c0*/  IADD3 R192, P6, R192, R166, RZ ;  /* 0x000000a6c0c07210 */ /* 0x010fca0007fde0ff */
[----:B------:R0:W-:Y:S04]  /*c0d0*/  STL [R1+0x300], R192 ;  /* 0x000300c001007387 */ /* 0x0001e80000100800 */
[----:B------:R-:W-:Y:S04]  /*c0e0*/  STL [R1+0x308], R215 ;  /* 0x000308d701007387 */ /* 0x000fe80000100800 */
[----:B0-----:R-:W4:Y:S01]  /*c0f0*/  LDL.LU R192, [R1+0x314] ;  /* 0x0003140001c07983 */ /* 0x001f220000300800 */
[----:B------:R-:W-:-:S03]  /*c100*/  IMAD.X R232, R232, 0x1, R165, P1 ;  /* 0x00000001e8e87824 */ /* 0x000fc600008e06a5 */
[----:B------:R-:W-:Y:S04]  /*c110*/  STL [R1+0x32c], R230 ;  /* 0x00032ce601007387 */ /* 0x000fe80000100800 */
[----:B------:R0:W-:Y:S01]  /*c120*/  STL [R1+0x324], R232 ;  /* 0x000324e801007387 */ /* 0x0001e20000100800 */
[----:B------:R-:W-:-:S03]  /*c130*/  IADD3 R193, P1, R193, R166, RZ ;  /* 0x000000a6c1c17210 */ /* 0x000fc60007f3e0ff */
        /* <DEDUP_REMOVED lines=30> */
[----:B0-----:R-:W3:Y:S01]  /*c320*/  LDL.LU R247, [R1+0x2ac] ;  /* 0x0002ac0001f77983 */ /* 0x001ee20000300800 */
[----:B----4-:R-:W-:-:S05]  /*c330*/  IMAD.X R192, R192, 0x1, R165, P3 ;  /* 0x00000001c0c07824 */ /* 0x010fca00018e06a5 */
[----:B------:R0:W-:Y:S04]  /*c340*/  STL [R1+0x314], R192 ;  /* 0x000314c001007387 */ /* 0x0001e80000100800 */
[----:B0-----:R-:W4:Y:S01]  /*c350*/  LDL.LU R192, [R1+0x280] ;  /* 0x0002800001c07983 */ /* 0x001f220000300800 */
[----:B------:R-:W-:Y:S01]  /*c360*/  IADD3 R232, P3, R232, R166, RZ ;  /* 0x000000a6e8e87210 */ /* 0x000fe20007f7e0ff */
[----:B------:R-:W-:-:S04]  /*c370*/  IMAD.X R238, R238, 0x1, R165, P4 ;  /* 0x00000001eeee7824 */ /* 0x000fc800020e06a5 */
[----:B------:R0:W-:Y:S01]  /*c380*/  STL [R1+0x2e8], R232 ;  /* 0x0002e8e801007387 */ /* 0x0001e20000100800 */
[-C--:B------:R-:W-:Y:S01]  /*c390*/  IADD3 R178, P4, R178, R166.reuse, RZ ;  /* 0x000000a6b2b27210 */ /* 0x080fe20007f9e0ff */
[----:B------:R-:W-:Y:S02]  /*c3a0*/  IMAD.X R179, R179, 0x1, R165, P5 ;  /* 0x00000001b3b37824 */ /* 0x000fe400028e06a5 */
[----:B0-----:R-:W4:Y:S01]  /*c3b0*/  LDL.LU R232, [R1+0x2a4] ;  /* 0x0002a40001e87983 */ /* 0x001f220000300800 */
        /* <DEDUP_REMOVED lines=9> */
[----:B------:R-:W-:Y:S04]  /*c450*/  STL [R1+0x2fc], R224 ;  /* 0x0002fce001007387 */ /* 0x000fe80000100800 */
[----:B------:R0:W-:Y:S04]  /*c460*/  STL [R1+0x2c8], R193 ;  /* 0x0002c8c101007387 */ /* 0x0001e80000100800 */
[----:B------:R-:W-:Y:S04]  /*c470*/  STL [R1+0x2d0], R239 ;  /* 0x0002d0ef01007387 */ /* 0x000fe80000100800 */
[----:B0-----:R-:W4:Y:S01]  /*c480*/  LDL.LU R193, [R1+0x278] ;  /* 0x0002780001c17983 */ /* 0x001f220000300800 */
[--C-:B------:R-:W-:Y:S01]  /*c490*/  IMAD.X R180, R180, 0x1, R165.reuse, P2 ;  /* 0x00000001b4b47824 */ /* 0x100fe200010e06a5 */
[-C--:B------:R-:W-:Y:S01]  /*c4a0*/  IADD3 R181, P2, R181, R166.reuse, RZ ;  /* 0x000000a6b5b57210 */ /* 0x080fe20007f5e0ff */
[--C-:B------:R-:W-:Y:S01]  /*c4b0*/  IMAD.X R225, R225, 0x1, R165.reuse, P3 ;  /* 0x00000001e1e17824 */ /* 0x100fe200018e06a5 */
[----:B------:R-:W-:Y:S04]  /*c4c0*/  STL [R1+0x2f4], R240 ;  /* 0x0002f4f001007387 */ /* 0x000fe80000100800 */
[----:B------:R-:W-:Y:S04]  /*c4d0*/  STL [R1+0x2ec], R180 ;  /* 0x0002ecb401007387 */ /* 0x000fe80000100800 */
[----:B------:R-:W-:Y:S04]  /*c4e0*/  STL [R1+0x2c0], R181 ;  /* 0x0002c0b501007387 */ /* 0x000fe80000100800 */
[----:B------:R-:W-:Y:S01]  /*c4f0*/  STL [R1+0x2e4], R225 ;  /* 0x0002e4e101007387 */ /* 0x000fe20000100800 */
[----:B--2---:R-:W-:Y:S01]  /*c500*/  IADD3 R226, P3, R226, R166, RZ ;  /* 0x000000a6e2e27210 */ /* 0x004fe20007f7e0ff */
[----:B------:R-:W-:-:S04]  /*c510*/  IMAD.X R241, R241, 0x1, R165, P4 ;  /* 0x00000001f1f17824 */ /* 0x000fc800020e06a5 */
        /* <DEDUP_REMOVED lines=22> */
[----:B------:R-:W-:Y:S01]  /*c680*/  STL [R1+0x290], R214 ;  /* 0x000290d601007387 */ /* 0x000fe20000100800 */
[----:B---3--:R-:W-:-:S05]  /*c690*/  IMAD.X R247, R247, 0x1, R165, P4 ;  /* 0x00000001f7f77824 */ /* 0x008fca00020e06a5 */
[----:B------:R0:W-:Y:S04]  /*c6a0*/  STL [R1+0x2ac], R247 ;  /* 0x0002acf701007387 */ /* 0x0001e80000100800 */
[----:B------:R-:W-:Y:S04]  /*c6b0*/  STL [R1+0x2b4], R215 ;  /* 0x0002b4d701007387 */ /* 0x000fe80000100800 */
[----:B0-----:R-:W3:Y:S04]  /*c6c0*/  LDL.LU R247, [R1+0x270] ;  /* 0x0002700001f77983 */ /* 0x001ee80000300800 */
[----:B------:R-:W-:Y:S01]  /*c6d0*/  STL [R1+0x288], R230 ;  /* 0x000288e601007387 */ /* 0x000fe20000100800 */
[----:B----4-:R-:W-:-:S05]  /*c6e0*/  IADD3 R192, P4, R192, R166, RZ ;  /* 0x000000a6c0c07210 */ /* 0x010fca0007f9e0ff */
[----:B------:R0:W-:Y:S04]  /*c6f0*/  STL [R1+0x280], R192 ;  /* 0x000280c001007387 */ /* 0x0001e80000100800 */
[----:B0-----:R-:W4:Y:S04]  /*c700*/  LDL.LU R192, [R1+0x294] ;  /* 0x0002940001c07983 */ /* 0x001f280000300800 */
[----:B------:R-:W4:Y:S01]  /*c710*/  LDL.LU R238, [R1+0x268] ;  /* 0x0002680001ee7983 */ /* 0x000f220000300800 */
[----:B------:R-:W-:-:S03]  /*c720*/  IMAD.X R232, R232, 0x1, R165, P5 ;  /* 0x00000001e8e87824 */ /* 0x000fc600028e06a5 */
[----:B------:R-:W4:Y:S04]  /*c730*/  LDL.LU R178, [R1+0x28c] ;  /* 0x00028c0001b27983 */ /* 0x000f280000300800 */
[----:B------:R-:W4:Y:S04]  /*c740*/  LDL.LU R179, [R1+0x260] ;  /* 0x0002600001b37983 */ /* 0x000f280000300800 */
[----:B------:R-:W-:Y:S04]  /*c750*/  STL [R1+0x2a4], R232 ;  /* 0x0002a4e801007387 */ /* 0x000fe80000100800 */
[----:B------:R-:W4:Y:S04]  /*c760*/  LDL.LU R223, [R1+0x284] ;  /* 0x0002840001df7983 */ /* 0x000f280000300800 */
[----:B------:R-:W4:Y:S04]  /*c770*/  LDL.LU R224, [R1+0x258] ;  /* 0x0002580001e07983 */ /* 0x000f280000300800 */
[----:B------:R-:W4:Y:S04]  /*c780*/  LDL.LU R239, [R1+0x27c] ;  /* 0x00027c0001ef7983 */ /* 0x000f280000300800 */
[----:B------:R-:W4:Y:S04]  /*c790*/  LDL.LU R240, [R1+0x250] ;  /* 0x0002500001f07983 */ /* 0x000f280000300800 */
[----:B------:R-:W4:Y:S04]  /*c7a0*/  LDL.LU R180, [R1+0x274] ;  /* 0x0002740001b47983 */ /* 0x000f280000300800 */
[----:B------:R-:W4:Y:S01]  /*c7b0*/  LDL.LU R181, [R1+0x248] ;  /* 0x0002480001b57983 */ /* 0x000f220000300800 */
[----:B------:R-:W-:-:S03]  /*c7c0*/  IADD3 R193, P5, R193, R166, RZ ;  /* 0x000000a6c1c17210 */ /* 0x000fc60007fbe0ff */
        /* <DEDUP_REMOVED lines=18> */
[----:B0-----:R-:W2:Y:S01]  /*c8f0*/  LDL.LU R248, [R1+0x208] ;  /* 0x0002080001f87983 */ /* 0x001ea20000300800 */
[----:B---3--:R-:W-:-:S05]  /*c900*/  IADD3 R247, P6, R247, R166, RZ ;  /* 0x000000a6f7f77210 */ /* 0x008fca0007fde0ff */
[----:B------:R0:W-:Y:S04]  /*c910*/  STL [R1+0x270], R247 ;  /* 0x000270f701007387 */ /* 0x0001e80000100800 */
[----:B0-----:R-:W3:Y:S01]  /*c920*/  LDL.LU R247, [R1+0x22c] ;  /* 0x00022c0001f77983 */ /* 0x001ee20000300800 */
[----:B----4-:R-:W-:Y:S01]  /*c930*/  IMAD.X R192, R192, 0x1, R165, P1 ;  /* 0x00000001c0c07824 */ /* 0x010fe200008e06a5 */
[----:B------:R-:W-:-:S04]  /*c940*/  IADD3 R238, P1, R238, R166, RZ ;  /* 0x000000a6eeee7210 */ /* 0x000fc80007f3e0ff */
[----:B------:R0:W-:Y:S01]  /*c950*/  STL [R1+0x294], R192 ;  /* 0x000294c001007387 */ /* 0x0001e20000100800 */
[--C-:B------:R-:W-:Y:S01]  /*c960*/  IMAD.X R178, R178, 0x1, R165.reuse, P2 ;  /* 0x00000001b2b27824 */ /* 0x100fe200010e06a5 */
[----:B------:R-:W-:Y:S02]  /*c970*/  IADD3 R179, P2, R179, R166, RZ ;  /* 0x000000a6b3b37210 */ /* 0x000fe40007f5e0ff */
[----:B0-----:R-:W4:Y:S01]  /*c980*/  LDL.LU R192, [R1+0x200] ;  /* 0x0002000001c07983 */ /* 0x001f220000300800 */
        /* <DEDUP_REMOVED lines=36> */
[----:B------:R0:W-:Y:S04]  /*cbd0*/  STL [R1+0x218], R193 ;  /* 0x000218c101007387 */ /* 0x0001e80000100800 */
[----:B------:R-:W-:Y:S04]  /*cbe0*/  STL [R1+0x220], R245 ;  /* 0x000220f501007387 */ /* 0x000fe80000100800 */
[----:B0-----:R-:W4:Y:S01]  /*cbf0*/  LDL.LU R193, [R1+0x224] ;  /* 0x0002240001c17983 */ /* 0x001f220000300800 */
[----:B------:R-:W-:-:S02]  /*cc00*/  IMAD.X R215, R215, 0x1, R165, P6 ;  /* 0x00000001d7d77824 */ /* 0x000fc400030e06a5 */
[----:B------:R-:W-:Y:S01]  /*cc10*/  IMAD.X R232, R232, 0x1, R165, P1 ;  /* 0x00000001e8e87824 */ /* 0x000fe200008e06a5 */
[-C--:B------:R-:W-:Y:S01]  /*cc20*/  IADD3 R230, P6, R230, R166.reuse, RZ ;  /* 0x000000a6e6e67210 */ /* 0x080fe20007fde0ff */
[----:B------:R-:W-:Y:S04]  /*cc30*/  STL [R1+0x244], R214 ;  /* 0x000244d601007387 */ /* 0x000fe80000100800 */
[----:B------:R-:W-:Y:S01]  /*cc40*/  STL [R1+0x23c], R215 ;  /* 0x00023cd701007387 */ /* 0x000fe20000100800 */
[----:B--2---:R-:W-:-:S05]  /*cc50*/  IADD3 R248, P1, R248, R166, RZ ;  /* 0x000000a6f8f87210 */ /* 0x004fca0007f3e0ff */
[----:B------:R0:W-:Y:S04]  /*cc60*/  STL [R1+0x208], R248 ;  /* 0x000208f801007387 */ /* 0x0001e80000100800 */
[----:B------:R-:W-:Y:S04]  /*cc70*/  STL [R1+0x210], R230 ;  /* 0x000210e601007387 */ /* 0x000fe80000100800 */
[----:B0-----:R-:W2:Y:S04]  /*cc80*/  LDL.LU R248, [R1+0x1f8] ;  /* 0x0001f80001f87983 */ /* 0x001ea80000300800 */
[----:B------:R-:W-:Y:S01]  /*cc90*/  STL [R1+0x234], R232 ;  /* 0x000234e801007387 */ /* 0x000fe20000100800 */
[----:B---3--:R-:W-:-:S05]  /*cca0*/  IMAD.X R247, R247, 0x1, R165, P2 ;  /* 0x00000001f7f77824 */ /* 0x008fca00010e06a5 */
[----:B------:R0:W-:Y:S04]  /*ccb0*/  STL [R1+0x22c], R247 ;  /* 0x00022cf701007387 */ /* 0x0001e80000100800 */
[----:B0-----:R-:W3:Y:S04]  /*ccc0*/  LDL.LU R247, [R1+0x21c] ;  /* 0x00021c0001f77983 */ /* 0x001ee80000300800 */
[----:B------:R-:W3:Y:S04]  /*ccd0*/  LDL.LU R237, [R1+0x1f0] ;  /* 0x0001f00001ed7983 */ /* 0x000ee80000300800 */
[----:B------:R-:W3:Y:S04]  /*cce0*/  LDL.LU R238, [R1+0x214] ;  /* 0x0002140001ee7983 */ /* 0x000ee80000300800 */
[----:B------:R-:W3:Y:S01]  /*ccf0*/  LDL.LU R178, [R1+0x1e8] ;  /* 0x0001e80001b27983 */ /* 0x000ee20000300800 */
[----:B----4-:R-:W-:-:S05]  /*cd00*/  IADD3 R192, P2, R192, R166, RZ ;  /* 0x000000a6c0c07210 */ /* 0x010fca0007f5e0ff */
        /* <DEDUP_REMOVED lines=21> */
[----:B------:R-:W4:Y:S01]  /*ce60*/  LDL.LU R230, [R1+0x1bc] ;  /* 0x0001bc0001e67983 */ /* 0x000f220000300800 */
[----:B------:R-:W-:-:S03]  /*ce70*/  IMAD.X R193, R193, 0x1, R165, P3 ;  /* 0x00000001c1c17824 */ /* 0x000fc600018e06a5 */
[----:B------:R-:W4:Y:S04]  /*ce80*/  LDL.LU R232, [R1+0x190] ;  /* 0x0001900001e87983 */ /* 0x000f280000300800 */
[----:B------:R0:W-:Y:S04]  /*ce90*/  STL [R1+0x224], R193 ;  /* 0x000224c101007387 */ /* 0x0001e80000100800 */
[----:B0-----:R-:W4:Y:S01]  /*cea0*/  LDL.LU R193, [R1+0x1b4] ;  /* 0x0001b40001c17983 */ /* 0x001f220000300800 */
[----:B--2---:R-:W-:-:S05]  /*ceb0*/  IADD3 R248, P3, R248, R166, RZ ;  /* 0x000000a6f8f87210 */ /* 0x004fca0007f7e0ff */
[----:B------:R0:W-:Y:S04]  /*cec0*/  STL [R1+0x1f8], R248 ;  /* 0x0001f8f801007387 */ /* 0x0001e80000100800 */
[----:B0-----:R-:W2:Y:S01]  /*ced0*/  LDL.LU R248, [R1+0x188] ;  /* 0x0001880001f87983 */ /* 0x001ea20000300800 */
[----:B---3--:R-:W-:Y:S01]  /*cee0*/  IMAD.X R247, R247, 0x1, R165, P4 ;  /* 0x00000001f7f77824 */ /* 0x008fe200020e06a5 */
[----:B------:R-:W-:-:S04]  /*cef0*/  IADD3 R237, P4, R237, R166, RZ ;  /* 0x000000a6eded7210 */ /* 0x000fc80007f9e0ff */
[----:B------:R0:W-:Y:S01]  /*cf00*/  STL [R1+0x21c], R247 ;  /* 0x00021cf701007387 */ /* 0x0001e20000100800 */
[--C-:B------:R-:W-:Y:S01]  /*cf10*/  IMAD.X R238, R238, 0x1, R165.reuse, P5 ;  /* 0x00000001eeee7824 */ /* 0x100fe200028e06a5 */
[----:B------:R-:W-:Y:S02]  /*cf20*/  IADD3 R178, P5, R178, R166, RZ ;  /* 0x000000a6b2b27210 */ /* 0x000fe40007fbe0ff */
        /* <DEDUP_REMOVED lines=40> */
[----:B------:R0:W-:Y:S01]  /*d1b0*/  STL [R1+0x1c4], R192 ;  /* 0x0001c4c001007387 */ /* 0x0001e20000100800 */
[----:B------:R-:W-:-:S03]  /*d1c0*/  IMAD.X R230, R230, 0x1, R165, P4 ;  /* 0x00000001e6e67824 */ /* 0x000fc600020e06a5 */
[----:B------:R-:W-:Y:S04]  /*d1d0*/  STL [R1+0x1cc], R245 ;  /* 0x0001ccf501007387 */ /* 0x000fe80000100800 */
[----:B0-----:R-:W4:Y:S04]  /*d1e0*/  LDL.LU R192, [R1+0x180] ;  /* 0x0001800001c07983 */ /* 0x001f280000300800 */
[----:B------:R-:W-:Y:S01]  /*d1f0*/  STL [R1+0x1a0], R214 ;  /* 0x0001a0d601007387 */ /* 0x000fe20000100800 */
[----:B------:R-:W-:-:S03]  /*d200*/  IMAD.X R193, R193, 0x1, R165, P5 ;  /* 0x00000001c1c17824 */ /* 0x000fc600028e06a5 */
[----:B------:R-:W-:Y:S04]  /*d210*/  STL [R1+0x198], R215 ;  /* 0x000198d701007387 */ /* 0x000fe80000100800 */
[----:B------:R0:W-:Y:S04]  /*d220*/  STL [R1+0x1b4], R193 ;  /* 0x0001b4c101007387 */ /* 0x0001e80000100800 */
[----:B------:R-:W-:Y:S04]  /*d230*/  STL [R1+0x1bc], R230 ;  /* 0x0001bce601007387 */ /* 0x000fe80000100800 */
[----:B0-----:R-:W4:Y:S01]  /*d240*/  LDL.LU R193, [R1+0x1a4] ;  /* 0x0001a40001c17983 */ /* 0x001f220000300800 */
[----:B------:R-:W-:-:S05]  /*d250*/  IADD3 R232, P4, R232, R166, RZ ;  /* 0x000000a6e8e87210 */ /* 0x000fca0007f9e0ff */
[----:B------:R-:W-:Y:S01]  /*d260*/  STL [R1+0x190], R232 ;  /* 0x000190e801007387 */ /* 0x000fe20000100800 */
[----:B--2---:R-:W-:-:S05]  /*d270*/  IADD3 R248, P5, R248, R166, RZ ;  /* 0x000000a6f8f87210 */ /* 0x004fca0007fbe0ff */
[----:B------:R0:W-:Y:S04]  /*d280*/  STL [R1+0x188], R248 ;  /* 0x000188f801007387 */ /* 0x0001e80000100800 */
[----:B0-----:R-:W2:Y:S04]  /*d290*/  LDL.LU R248, [R1+0x178] ;  /* 0x0001780001f87983 */ /* 0x001ea80000300800 */
[----:B------:R-:W2:Y:S04]  /*d2a0*/  LDL.LU R237, [R1+0x19c] ;  /* 0x00019c0001ed7983 */ /* 0x000ea80000300800 */
[----:B------:R-:W2:Y:S04]  /*d2b0*/  LDL.LU R238, [R1+0x170] ;  /* 0x0001700001ee7983 */ /* 0x000ea80000300800 */
[----:B------:R-:W2:Y:S01]  /*d2c0*/  LDL.LU R178, [R1+0x194] ;  /* 0x0001940001b27983 */ /* 0x000ea20000300800 */
[----:B---3--:R-:W-:-:S05]  /*d2d0*/  IMAD.X R247, R247, 0x1, R165, P6 ;  /* 0x00000001f7f77824 */ /* 0x008fca00030e06a5 */
        /* <DEDUP_REMOVED lines=22> */
[----:B0-----:R-:W3:Y:S01]  /*d440*/  LDL.LU R247, [R1+0x13c] ;  /* 0x00013c0001f77983 */ /* 0x001ee20000300800 */
[----:B----4-:R-:W-:-:S05]  /*d450*/  IADD3 R192, P6, R192, R166, RZ ;  /* 0x000000a6c0c07210 */ /* 0x010fca0007fde0ff */
[----:B------:R0:W-:Y:S04]  /*d460*/  STL [R1+0x180], R192 ;  /* 0x000180c001007387 */ /* 0x0001e80000100800 */
[----:B0-----:R-:W4:Y:S01]  /*d470*/  LDL.LU R192, [R1+0x110] ;  /* 0x0001100001c07983 */ /* 0x001f220000300800 */
[----:B------:R-:W-:-:S05]  /*d480*/  IMAD.X R193, R193, 0x1, R165, P1 ;  /* 0x00000001c1c17824 */ /* 0x000fca00008e06a5 */
[----:B------:R0:W-:Y:S04]  /*d490*/  STL [R1+0x1a4], R193 ;  /* 0x0001a4c101007387 */ /* 0x0001e80000100800 */
[----:B0-----:R-:W4:Y:S01]  /*d4a0*/  LDL.LU R193, [R1+0x134] ;  /* 0x0001340001c17983 */ /* 0x001f220000300800 */
[----:B--2---:R-:W-:Y:S01]  /*d4b0*/  IADD3 R248, P1, R248, R166, RZ ;  /* 0x000000a6f8f87210 */ /* 0x004fe20007f3e0ff */
[----:B------:R-:W-:-:S04]  /*d4c0*/  IMAD.X R237, R237, 0x1, R165, P2 ;  /* 0x00000001eded7824 */ /* 0x000fc800010e06a5 */
[----:B------:R0:W-:Y:S01]  /*d4d0*/  STL [R1+0x178], R248 ;  /* 0x000178f801007387 */ /* 0x0001e20000100800 */
[-C--:B------:R-:W-:Y:S01]  /*d4e0*/  IADD3 R238, P2, R238, R166.reuse, RZ ;  /* 0x000000a6eeee7210 */ /* 0x080fe20007f5e0ff */
[--C-:B------:R-:W-:Y:S02]  /*d4f0*/  IMAD.X R178, R178, 0x1, R165.reuse, P3 ;  /* 0x00000001b2b27824 */ /* 0x100fe400018e06a5 */
[----:B0-----:R-:W2:Y:S04]  /*d500*/  LDL.LU R248, [R1+0x108] ;  /* 0x0001080001f87983 */ /* 0x001ea80000300800 */
[----:B------:R-:W-:Y:S04]  /*d510*/  STL [R1+0x19c], R237 ;  /* 0x00019ced01007387 */ /* 0x000fe80000100800 */
[----:B------:R-:W-:Y:S04]  /*d520*/  STL [R1+0x170], R238 ;  /* 0x000170ee01007387 */ /* 0x000fe80000100800 */
[----:B------:R-:W-:Y:S01]  /*d530*/  STL [R1+0x194], R178 ;  /* 0x000194b201007387 */ /* 0x000fe20000100800 */
[----:B---3--:R-:W-:Y:S01]  /*d540*/  IADD3 R179, P3, R179, R166, RZ ;  /* 0x000000a6b3b37210 */ /* 0x008fe20007f7e0ff */
        /* <DEDUP_REMOVED lines=41> */
[----:B----4-:R-:W-:-:S05]  /*d7e0*/  IADD3 R192, P2, R192, R166, RZ ;  /* 0x000000a6c0c07210 */ /* 0x010fca0007f5e0ff */
[----:B------:R0:W-:Y:S04]  /*d7f0*/  STL [R1+0x110], R192 ;  /* 0x000110c001007387 */ /* 0x0001e80000100800 */
[----:B------:R-:W-:Y:S04]  /*d800*/  STL [R1+0x118], R232 ;  /* 0x000118e801007387 */ /* 0x000fe80000100800 */
[----:B0-----:R-:W3:Y:S04]  /*d810*/  LDL.LU R192, [R1+0x12c] ;  /* 0x00012c0001c07983 */ /* 0x001ee80000300800 */
[----:B------:R-:W-:Y:S01]  /*d820*/  STL [R1+0x13c], R247 ;  /* 0x00013cf701007387 */ /* 0x000fe20000100800 */
[----:B------:R-:W-:-:S05]  /*d830*/  IMAD.X R193, R193, 0x1, R165, P3 ;  /* 0x00000001c1c17824 */ /* 0x000fca00018e06a5 */
[----:B------:R0:W-:Y:S04]  /*d840*/  STL [R1+0x134], R193 ;  /* 0x000134c101007387 */ /* 0x0001e80000100800 */
[----:B0-----:R-:W4:Y:S04]  /*d850*/  LDL.LU R193, [R1+0x100] ;  /* 0x0001000001c17983 */ /* 0x001f280000300800 */
[----:B------:R-:W4:Y:S04]  /*d860*/  LDL.LU R222, [R1+0x124] ;  /* 0x0001240001de7983 */ /* 0x000f280000300800 */
[----:B------:R-:W4:Y:S04]  /*d870*/  LDL.LU R237, [R1+0xf8] ;  /* 0x0000f80001ed7983 */ /* 0x000f280000300800 */
[----:B------:R-:W4:Y:S01]  /*d880*/  LDL.LU R238, [R1+0x11c] ;  /* 0x00011c0001ee7983 */ /* 0x000f220000300800 */
[----:B------:R-:W-:Y:S01]  /*d890*/  UMOV UR26, UR18 ;  /* 0x00000012001a7c82 */ /* 0x000fe20008000000 */
[----:B------:R-:W-:Y:S01]  /*d8a0*/  UMOV UR27, UR19 ;  /* 0x00000013001b7c82 */ /* 0x000fe20008000000 */
[----:B------:R-:W-:Y:S01]  /*d8b0*/  UMOV UR30, UR22 ;  /* 0x00000016001e7c82 */ /* 0x000fe20008000000 */
[----:B------:R-:W-:Y:S01]  /*d8c0*/  UMOV UR31, UR23 ;  /* 0x00000017001f7c82 */ /* 0x000fe20008000000 */
[----:B------:R-:W-:Y:S04]  /*d8d0*/  HGMMA.64x64x16.F32.BF16 R88, gdesc[UR24].tnspA, R88 ;  /* 0x20e00000185879f0 */ /* 0x000fe80008701858 */
[----:B------:R-:W-:Y:S01]  /*d8e0*/  HGMMA.64x64x16.F32.BF16 R56, gdesc[UR28].tnspA, R56 ;  /* 0x20e000001c3879f0 */ /* 0x000fe20008701838 */
[----:B--2---:R-:W-:-:S05]  /*d8f0*/  IADD3 R248, P3, R248, UR5, RZ ;  /* 0x00000005f8f87c10 */ /* 0x004fca000ff7e0ff */
        /* <DEDUP_REMOVED lines=24> */
[----:B0-----:R-:W2:Y:S01]  /*da80*/  LDL.LU R248, [R1+0x9c] ;  /* 0x00009c0001f87983 */ /* 0x001ea20000300800 */
[----:B---3--:R-:W-:-:S05]  /*da90*/  IMAD.X R192, R192, 0x1, R165, P4 ;  /* 0x00000001c0c07824 */ /* 0x008fca00020e06a5 */
[----:B------:R0:W-:Y:S04]  /*daa0*/  STL [R1+0x12c], R192 ;  /* 0x00012cc001007387 */ /* 0x0001e80000100800 */
[----:B0-----:R-:W3:Y:S01]  /*dab0*/  LDL.LU R192, [R1+0x8c] ;  /* 0x00008c0001c07983 */ /* 0x001ee20000300800 */
[----:B----4-:R-:W-:-:S05]  /*dac0*/  IADD3 R193, P4, R193, UR5, RZ ;  /* 0x00000005c1c17c10 */ /* 0x010fca000ff9e0ff */
[----:B------:R0:W-:Y:S04]  /*dad0*/  STL [R1+0x100], R193 ;  /* 0x000100c101007387 */ /* 0x0001e80000100800 */
[----:B0-----:R-:W4:Y:S01]  /*dae0*/  LDL.LU R193, [R1+0x68] ;  /* 0x0000680001c17983 */ /* 0x001f220000300800 */
[----:B------:R-:W-:Y:S01]  /*daf0*/  UMOV UR34, UR10 ;  /* 0x0000000a00227c82 */ /* 0x000fe20008000000 */
[----:B------:R-:W-:Y:S02]  /*db00*/  UMOV UR35, UR11 ;  /* 0x0000000b00237c82 */ /* 0x000fe40008000000 */
[----:B------:R-:W-:Y:S01]  /*db10*/  HGMMA.64x64x16.F32.BF16 R56, gdesc[UR32].tnspA, R56 ;  /* 0x20e00000203879f0 */ /* 0x000fe20008701838 */
[----:B------:R-:W-:Y:S01]  /*db20*/  UMOV UR38, UR14 ;  /* 0x0000000e00267c82 */ /* 0x000fe20008000000 */
[----:B------:R-:W-:Y:S01]  /*db30*/  UMOV UR39, UR15 ;  /* 0x0000000f00277c82 */ /* 0x000fe20008000000 */
[--C-:B------:R-:W-:Y:S01]  /*db40*/  IMAD.X R222, R222, 0x1, R165.reuse, P5 ;  /* 0x00000001dede7824 */ /* 0x100fe200028e06a5 */
[----:B------:R-:W-:Y:S01]  /*db50*/  IADD3 R237, P5, R237, UR5, RZ ;  /* 0x00000005eded7c10 */ /* 0x000fe2000ffbe0ff */
[----:B------:R-:W-:-:S03]  /*db60*/  IMAD.X R238, R238, 0x1, R165, P6 ;  /* 0x00000001eeee7824 */ /* 0x000fc600030e06a5 */
[----:B------:R-:W-:Y:S04]  /*db70*/  STL [R1+0x124], R222 ;  /* 0x000124de01007387 */ /* 0x000fe80000100800 */
[----:B------:R-:W-:Y:S04]  /*db80*/  STL [R1+0xf8], R237 ;  /* 0x0000f8ed01007387 */ /* 0x000fe80000100800 */
[----:B------:R-:W-:Y:S01]  /*db90*/  STL [R1+0x11c], R238 ;  /* 0x00011cee01007387 */ /* 0x000fe20000100800 */
[----:B------:R-:W-:Y:S01]  /*dba0*/  HGMMA.64x64x16.F32.BF16 R56, gdesc[UR36].tnspA, R56 ;  /* 0x20e00000243879f0 */ /* 0x000fe20008701838 */
[----:B------:R-:W-:Y:S01]  /*dbb0*/  UMOV UR42, UR18 ;  /* 0x00000012002a7c82 */ /* 0x000fe20008000000 */
[----:B------:R-:W-:Y:S01]  /*dbc0*/  UMOV UR43, UR19 ;  /* 0x00000013002b7c82 */ /* 0x000fe20008000000 */
[----:B------:R-:W-:Y:S01]  /*dbd0*/  UMOV UR46, UR22 ;  /* 0x00000016002e7c82 */ /* 0x000fe20008000000 */
[----:B------:R-:W-:Y:S01]  /*dbe0*/  UMOV UR47, UR23 ;  /* 0x00000017002f7c82 */ /* 0x000fe20008000000 */
[----:B--2---:R-:W-:Y:S01]  /*dbf0*/  IADD3 R178, P6, R178, UR5, RZ ;  /* 0x00000005b2b27c10 */ /* 0x004fe2000ffde0ff */
[----:B------:R-:W-:-:S04]  /*dc00*/  IMAD.X R179, R179, 0x1, R165, P1 ;  /* 0x00000001b3b37824 */ /* 0x000fc800008e06a5 */
[----:B------:R-:W-:Y:S01]  /*dc10*/  STL [R1+0xf0], R178 ;  /* 0x0000f0b201007387 */ /* 0x000fe20000100800 */
[----:B------:R-:W-:-:S03]  /*dc20*/  IADD3 R223, P1, R223, UR5, RZ ;  /* 0x00000005dfdf7c10 */ /* 0x000fc6000ff3e0ff */
[----:B------:R-:W-:Y:S01]  /*dc30*/  STL [R1+0x114], R179 ;  /* 0x000114b301007387 */ /* 0x000fe20000100800 */
[----:B------:R-:W-:-:S03]  /*dc40*/  IMAD.X R224, R224, 0x1, R165, P2 ;  /* 0x00000001e0e07824 */ /* 0x000fc600010e06a5 */
[----:B------:R-:W-:Y:S01]  /*dc50*/  STL [R1+0xe8], R223 ;  /* 0x0000e8df01007387 */ /* 0x000fe20000100800 */
[----:B------:R-:W-:-:S03]  /*dc60*/  IADD3 R239, P2, R239, UR5, RZ ;  /* 0x00000005efef7c10 */ /* 0x000fc6000ff5e0ff */
[----:B------:R-:W-:Y:S01]  /*dc70*/  STL [R1+0x10c], R224 ;  /* 0x00010ce001007387 */ /* 0x000fe20000100800 */
[----:B------:R-:W-:-:S03]  /*dc80*/  IADD3.X R240, R240, UR60, RZ, P3, !PT ;  /* 0x0000003cf0f07c10 */ /* 0x000fc60009ffe4ff */
[----:B------:R-:W-:Y:S01]  /*dc90*/  STL [R1+0xe0], R239 ;  /* 0x0000e0ef01007387 */ /* 0x000fe20000100800 */
[----:B------:R-:W-:Y:S01]  /*dca0*/  HGMMA.64x64x16.F32.BF16 R56, gdesc[UR40].tnspA, R56 ;  /* 0x20e00000283879f0 */ /* 0x000fe20008701838 */
[----:B------:R-:W-:Y:S02]  /*dcb0*/  IADD3 R180, P3, R180, UR5, RZ ;  /* 0x00000005b4b47c10 */ /* 0x000fe4000ff7e0ff */
[----:B------:R-:W-:Y:S01]  /*dcc0*/  STL [R1+0x104], R240 ;  /* 0x000104f001007387 */ /* 0x000fe20000100800 */
[----:B------:R-:W-:Y:S01]  /*dcd0*/  HGMMA.64x64x16.F32.BF16 R24, gdesc[UR44].tnspA, R24 ;  /* 0x20e000002c1879f0 */ /* 0x000fe20008701818 */
[----:B------:R-:W-:Y:S02]  /*dce0*/  IADD3.X R181, R181, UR60, RZ, P4, !PT ;  /* 0x0000003cb5b57c10 */ /* 0x000fe4000a7fe4ff */
[----:B------:R-:W-:Y:S01]  /*dcf0*/  STL [R1+0xd8], R180 ;  /* 0x0000d8b401007387 */ /* 0x000fe20000100800 */
[----:B------:R-:W-:-:S03]  /*dd00*/  IADD3 R225, P4, R225, UR5, RZ ;  /* 0x00000005e1e17c10 */ /* 0x000fc6000ff9e0ff */
[----:B------:R-:W-:Y:S01]  /*dd10*/  STL [R1+0xfc], R181 ;  /* 0x0000fcb501007387 */ /* 0x000fe20000100800 */
[----:B------:R-:W-:-:S03]  /*dd20*/  IADD3.X R226, R226, UR60, RZ, P5, !PT ;  /* 0x0000003ce2e27c10 */ /* 0x000fc6000affe4ff */
        /* <DEDUP_REMOVED lines=27> */
[----:B------:R-:W-:Y:S02]  /*dee0*/  IADD3.X R3, R3, UR60, RZ, P3, !PT ;  /* 0x0000003c03037c10 */ /* 0x000fe40009ffe4ff */
[----:B------:R-:W-:Y:S01]  /*def0*/  IADD3.X R248, R248, UR60, RZ, P6, !PT ;  /* 0x0000003cf8f87c10 */ /* 0x000fe2000b7fe4ff */
[----:B------:R-:W-:Y:S01]  /*df00*/  STL [R1+0x8], R247 ;  /* 0x000008f701007387 */ /* 0x000fe20000100800 */
[----:B------:R-:W-:-:S03]  /*df10*/  IADD3.X R2, R2, UR60, RZ, P4, !PT ;  /* 0x0000003c02027c10 */ /* 0x000fc6000a7fe4ff */
[----:B------:R-:W-:Y:S01]  /*df20*/  STL [R1+0x9c], R248 ;  /* 0x00009cf801007387 */ /* 0x000fe20000100800 */
[----:B------:R-:W-:Y:S02]  /*df30*/  IADD3.X R0, R0, UR60, RZ, P5, !PT ;  /* 0x0000003c00007c10 */ /* 0x000fe4000affe4ff */
[----:B---3--:R-:W-:-:S05]  /*df40*/  IADD3.X R192, R192, UR60, RZ, P1, !PT ;  /* 0x0000003cc0c07c10 */ /* 0x008fca0008ffe4ff */
[----:B------:R-:W-:Y:S04]  /*df50*/  STL [R1+0x8c], R192 ;  /* 0x00008cc001007387 */ /* 0x000fe80000100800 */
[----:B------:R0:W-:Y:S01]  /*df60*/  STL [R1+0x58], R3 ;  /* 0x0000580301007387 */ /* 0x0001e20000100800 */
[----:B----4-:R-:W-:-:S05]  /*df70*/  IADD3.X R193, R193, UR60, RZ, P2, !PT ;  /* 0x0000003cc1c17c10 */ /* 0x010fca00097fe4ff */
[----:B------:R-:W-:Y:S04]  /*df80*/  STL [R1+0x68], R193 ;  /* 0x000068c101007387 */ /* 0x000fe80000100800 */
[----:B0-----:R0:W5:Y:S04]  /*df90*/  LDL.LU R3, [R1+0x568] ;  /* 0x0005680001037983 */ /* 0x0011680000300800 */
[----:B------:R1:W-:Y:S04]  /*dfa0*/  STL [R1+0x2c], R2 ;  /* 0x00002c0201007387 */ /* 0x0003e80000100800 */
[----:B-1----:R0:W5:Y:S04]  /*dfb0*/  LDL.LU R2, [R1+0x564] ;  /* 0x0005640001027983 */ /* 0x0021680000300800 */
[----:B------:R1:W-:Y:S04]  /*dfc0*/  STL [R1], R0 ;  /* 0x0000000001007387 */ /* 0x0003e80000100800 */
[----:B-1----:R0:W5:Y:S01]  /*dfd0*/  LDL.LU R0, [R1+0x560] ;  /* 0x0005600001007983 */ /* 0x0021620000300800 */
[----:B------:R-:W-:Y:S01]  /*dfe0*/  UMOV UR50, UR10 ;  /* 0x0000000a00327c82 */ /* 0x000fe20008000000 */
[----:B------:R-:W-:-:S02]  /*dff0*/  UMOV UR51, UR11 ;  /* 0x0000000b00337c82 */ /* 0x000fc40008000000 */
[----:B------:R-:W-:Y:S01]  /*e000*/  HGMMA.64x64x16.F32.BF16 R24, gdesc[UR48].tnspA, R24 ;  /* 0x20e00000301879f0 */ /* 0x000fe20008701818 */
[----:B------:R-:W-:Y:S01]  /*e010*/  UMOV UR54, UR14 ;  /* 0x0000000e00367c82 */ /* 0x000fe20008000000 */
[----:B------:R-:W-:Y:S02]  /*e020*/  UMOV UR55, UR15 ;  /* 0x0000000f00377c82 */ /* 0x000fe40008000000 */
[----:B------:R-:W-:Y:S01]  /*e030*/  HGMMA.64x64x16.F32.BF16 R24, gdesc[UR52].tnspA, R24 ;  /* 0x20e00000341879f0 */ /* 0x000fe20008701818 */
[----:B------:R-:W-:Y:S01]  /*e040*/  UMOV UR58, UR18 ;  /* 0x00000012003a7c82 */ /* 0x000fe20008000000 */
[----:B------:R-:W-:Y:S01]  /*e050*/  UMOV UR59, UR19 ;  /* 0x00000013003b7c82 */ /* 0x000fe20008000000 */
[----:B------:R-:W-:Y:S01]  /*e060*/  IADD3 R188, P0, R188, R166, RZ ;  /* 0x000000a6bcbc7210 */ /* 0x000fe20007f1e0ff */
[----:B------:R-:W-:Y:S01]  /*e070*/  VIADD R6, R6, 0x1 ;  /* 0x0000000106067836 */ /* 0x000fe20000000000 */
[----:B------:R-:W-:Y:S02]  /*e080*/  IADD3 R243, P6, R243, UR5, RZ ;  /* 0x00000005f3f37c10 */ /* 0x000fe4000ffde0ff */
[----:B------:R-:W-:Y:S01]  /*e090*/  IADD3 R229, P1, R229, UR5, RZ ;  /* 0x00000005e5e57c10 */ /* 0x000fe2000ff3e0ff */
[----:B------:R-:W-:Y:S01]  /*e0a0*/  IMAD.X R189, R189, 0x1, R165, P0 ;  /* 0x00000001bdbd7824 */ /* 0x000fe200000e06a5 */
[----:B------:R-:W-:-:S02]  /*e0b0*/  IADD3 R164, P2, R164, UR5, RZ ;  /* 0x00000005a4a47c10 */ /* 0x000fc4000ff5e0ff */
[----:B------:R-:W-:Y:S02]  /*e0c0*/  IADD3 R163, P3, R163, UR5, RZ ;  /* 0x00000005a3a37c10 */ /* 0x000fe4000ff7e0ff */
[----:B------:R-:W-:Y:S01]  /*e0d0*/  IADD3 R162, P4, R162, UR5, RZ ;  /* 0x00000005a2a27c10 */ /* 0x000fe2000ff9e0ff */
[----:B------:R-:W-:Y:S01]  /*e0e0*/  HGMMA.64x64x16.F32.BF16 R24, gdesc[UR56].tnspA, R24, gsb0 ;  /* 0x20e00000381879f0 */ /* 0x000fe20008001818 */
[----:B------:R-:W-:Y:S02]  /*e0f0*/  ISETP.NE.U32.AND P0, PT, R6, R167, PT ;  /* 0x000000a70600720c */ /* 0x000fe40003f05070 */
[----:B------:R-:W-:Y:S02]  /*e100*/  IADD3.X R231, R231, UR60, RZ, P6, !PT ;  /* 0x0000003ce7e77c10 */ /* 0x000fe4000b7fe4ff */
[----:B------:R-:W-:Y:S02]  /*e110*/  IADD3.X R219, R219, UR60, RZ, P1, !PT ;  /* 0x0000003cdbdb7c10 */ /* 0x000fe40008ffe4ff */
[----:B------:R-:W-:-:S02]  /*e120*/  IADD3.X R19, R19, UR60, RZ, P2, !PT ;  /* 0x0000003c13137c10 */ /* 0x000fc400097fe4ff */
[----:B------:R-:W-:Y:S02]  /*e130*/  IADD3.X R17, R17, UR60, RZ, P3, !PT ;  /* 0x0000003c11117c10 */ /* 0x000fe40009ffe4ff */
[----:B------:R-:W-:Y:S02]  /*e140*/  IADD3.X R15, R15, UR60, RZ, P4, !PT ;  /* 0x0000003c0f0f7c10 */ /* 0x000fe4000a7fe4ff */
[----:B------:R-:W-:Y:S02]  /*e150*/  IADD3 R161, P5, R161, UR5, RZ ;  /* 0x00000005a1a17c10 */ /* 0x000fe4000ffbe0ff */
[----:B------:R-:W-:Y:S02]  /*e160*/  IADD3 R160, P6, R160, UR5, RZ ;  /* 0x00000005a0a07c10 */ /* 0x000fe4000ffde0ff */
[----:B------:R-:W-:Y:S02]  /*e170*/  IADD3 R159, P1, R159, UR5, RZ ;  /* 0x000000059f9f7c10 */ /* 0x000fe4000ff3e0ff */
[----:B------:R-:W-:-:S02]  /*e180*/  IADD3 R158, P2, R158, UR5, RZ ;  /* 0x000000059e9e7c10 */ /* 0x000fc4000ff5e0ff */
[----:B------:R-:W-:Y:S02]  /*e190*/  IADD3 R157, P3, R157, UR5, RZ ;  /* 0x000000059d9d7c10 */ /* 0x000fe4000ff7e0ff */
[----:B------:R-:W-:Y:S02]  /*e1a0*/  IADD3 R156, P4, R156, UR5, RZ ;  /* 0x000000059c9c7c10 */ /* 0x000fe4000ff9e0ff */
[----:B------:R-:W-:Y:S02]  /*e1b0*/  IADD3.X R13, R13, UR60, RZ, P5, !PT ;  /* 0x0000003c0d0d7c10 */ /* 0x000fe4000affe4ff */
        /* <DEDUP_REMOVED lines=16> */
[----:B------:R-:W-:Y:S01]  /*e2c0*/  IADD3.X R14, R14, UR60, RZ, P4, !PT ;  /* 0x0000003c0e0e7c10 */ /* 0x000fe2000a7fe4ff */
[----:B------:R-:W-:Y:S02]  /*e2d0*/  WARPGROUP.DEPBAR.LE gsb0, 0x0 ;  /* 0x00008000000079c5 */ /* 0x000fe40000010000 */
[----:B0-----:R-:W-:Y:S05]  /*e2e0*/  @P0 BRA `(.L_x_1) ;  /* 0xffffff6800fc0947 */ /* 0x001fea000383ffff */
[----:B------:R-:W-:Y:S02]  /*e2f0*/  F2FP.BF16.F32.PACK_AB R7, R55, R119 ;  /* 0x000000773707723e */ /* 0x000fe400000010ff */
[----:B------:R-:W-:Y:S02]  /*e300*/  F2FP.BF16.F32.PACK_AB R119, R54, R118 ;  /* 0x000000763677723e */ /* 0x000fe400000010ff */
[----:B------:R-:W-:Y:S02]  /*e310*/  F2FP.BF16.F32.PACK_AB R118, R52, R116 ;  /* 0x000000743476723e */ /* 0x000fe400000010ff */
[----:B------:R-:W-:Y:S02]  /*e320*/  F2FP.BF16.F32.PACK_AB R116, R84, R148 ;  /* 0x000000945474723e */ /* 0x000fe400000010ff */
[----:B------:R-:W-:Y:S02]  /*e330*/  F2FP.BF16.F32.PACK_AB R6, R53, R117 ;  /* 0x000000753506723e */ /* 0x000fe400000010ff */
[----:B------:R-:W-:-:S02]  /*e340*/  F2FP.BF16.F32.PACK_AB R84, R81, R145 ;  /* 0x000000915154723e */ /* 0x000fc400000010ff */
        /* <DEDUP_REMOVED lines=57> */
[----:B------:R-:W-:-:S07]  /*e6e0*/  F2FP.BF16.F32.PACK_AB R12, R56, R120 ;  /* 0x00000078380c723e */ /* 0x000fce00000010ff */
.L_x_0:
[----:B------:R-:W0:Y:S01]  /*e6f0*/  S2R R10, SR_TID.X ;  /* 0x00000000000a7919 */ /* 0x000e220000002100 */
[----:B------:R-:W-:Y:S01]  /*e700*/  ULDC.64 UR8, c[0x0][0x228] ;  /* 0x00008a0000087ab9 */ /* 0x000fe20000000a00 */
[C---:B-----5:R-:W-:Y:S01]  /*e710*/  VIADD R24, R2.reuse, 0x3f ;  /* 0x0000003f02187836 */ /* 0x060fe20000000000 */
[----:B------:R-:W1:Y:S01]  /*e720*/  LDC R57, c[0x0][0x244] ;  /* 0x00009100ff397b82 */ /* 0x000e620000000800 */
[----:B------:R-:W-:Y:S01]  /*e730*/  VIADD R25, R2, 0x1 ;  /* 0x0000000102197836 */ /* 0x000fe20000000000 */
[----:B------:R-:W-:Y:S01]  /*e740*/  ULDC.64 UR10, c[0x0][0x220] ;  /* 0x00008800000a7ab9 */ /* 0x000fe20000000a00 */
[----:B------:R-:W-:Y:S01]  /*e750*/  ISETP.GE.AND P3, PT, R0, UR8, PT ;  /* 0x0000000800007c0c */ /* 0x000fe2000bf66270 */
[----:B------:R-:W-:-:S04]  /*e760*/  ULDC UR5, c[0x0][0x228] ;  /* 0x00008a0000057ab9 */ /* 0x000fc80000000800 */
[----:B------:R-:W-:Y:S01]  /*e770*/  BAR.SYNC.DEFER_BLOCKING 0x0 ;  /* 0x0000000000007b1d */ /* 0x000fe20000010000 */
[----:B------:R-:W-:Y:S02]  /*e780*/  ISETP.GE.AND P2, PT, R24, UR9, PT ;  /* 0x0000000918007c0c */ /* 0x000fe4000bf46270 */
[----:B------:R-:W-:Y:S02]  /*e790*/  ISETP.GE.AND P1, PT, R25, UR9, PT ;  /* 0x0000000919007c0c */ /* 0x000fe4000bf26270 */
[----:B------:R-:W-:Y:S01]  /*e7a0*/  ISETP.LT.AND P3, PT, R2, UR9, !P3 ;  /* 0x0000000902007c0c */ /* 0x000fe2000df61270 */
[----:B-1----:R-:W-:-:S04]  /*e7b0*/  IMAD R53, R0, R57, RZ ;  /* 0x0000003900357224 */ /* 0x002fc800078e02ff */
[----:B------:R-:W-:Y:S01]  /*e7c0*/  IMAD R57, R57, 0x80, R53 ;  /* 0x0000008039397824 */ /* 0x000fe200078e0235 */
[C---:B0-----:R-:W-:Y:S01]  /*e7d0*/  LOP3.LUT R52, R10.reuse, 0x7f, RZ, 0xc0, !PT ;  /* 0x0000007f0a347812 */ /* 0x041fe200078ec0ff */
[C---:B------:R-:W-:Y:S01]  /*e7e0*/  IMAD.SHL.U32 R9, R10.reuse, 0x40, RZ ;  /* 0x000000400a097824 */ /* 0x040fe200078e00ff */
[----:B------:R-:W-:Y:S01]  /*e7f0*/  LEA R54, P4, R53, UR10, 0x1 ;  /* 0x0000000a35367c11 */ /* 0x000fe2000f8808ff */
[----:B------:R-:W-:Y:S01]  /*e800*/  IMAD.SHL.U32 R8, R10, 0x10, RZ ;  /* 0x000000100a087824 */ /* 0x000fe200078e00ff */
[----:B------:R-:W-:Y:S02]  /*e810*/  LEA R52, R52, UR4, 0x4 ;  /* 0x0000000434347c11 */ /* 0x000fe4000f8e20ff */
[----:B------:R-:W-:Y:S01]  /*e820*/  LOP3.LUT R11, R9, 0x400, RZ, 0xc0, !PT ;  /* 0x00000400090b7812 */ /* 0x000fe200078ec0ff */
[----:B------:R-:W-:Y:S01]  /*e830*/  IMAD.SHL.U32 R9, R10, 0x8, RZ ;  /* 0x000000080a097824 */ /* 0x000fe200078e00ff */
[----:B------:R-:W-:Y:S01]  /*e840*/  LOP3.LUT R8, R8, 0xf0, RZ, 0xc0, !PT ;  /* 0x000000f008087812 */ /* 0x000fe200078ec0ff */
[C---:B------:R-:W-:Y:S01]  /*e850*/  VIADD R10, R2.reuse, 0x3 ;  /* 0x00000003020a7836 */ /* 0x040fe20000000000 */
[----:B------:R-:W-:Y:S01]  /*e860*/  LEA R56, P6, R57, UR10, 0x1 ;  /* 0x0000000a39387c11 */ /* 0x000fe2000f8c08ff */
[----:B------:R-:W-:Y:S01]  /*e870*/  ULDC UR10, c[0x0][0x228] ;  /* 0x00008a00000a7ab9 */ /* 0x000fe20000000800 */
[----:B------:R-:W-:Y:S01]  /*e880*/  IADD3 R8, R11, UR4, R8 ;  /* 0x000000040b087c10 */ /* 0x000fe2000fffe008 */
[----:B------:R-:W-:Y:S01]  /*e890*/  VIADD R11, R2, 0x2 ;  /* 0x00000002020b7836 */ /* 0x000fe20000000000 */
[----:B------:R-:W-:Y:S01]  /*e8a0*/  LOP3.LUT R9, R9, 0x300, RZ, 0xc0, !PT ;  /* 0x0000030009097812 */ /* 0x000fe200078ec0ff */
[----:B------:R-:W-:Y:S01]  /*e8b0*/  ULDC UR4, c[0x0][0x248] ;  /* 0x0000920000047ab9 */ /* 0x000fe20000000800 */
[----:B------:R-:W-:-:S02]  /*e8c0*/  ISETP.GE.AND P0, PT, R10, UR9, PT ;  /* 0x000000090a007c0c */ /* 0x000fc4000bf06270 */
[----:B------:R-:W-:Y:S01]  /*e8d0*/  ISETP.GE.AND P5, PT, R11, UR9, PT ;  /* 0x000000090b007c0c */ /* 0x000fe2000bfa6270 */
[----:B------:R-:W-:Y:S01]  /*e8e0*/  IMAD.IADD R88, R9, 0x1, R8 ;  /* 0x0000000109587824 */ /* 0x000fe200078e0208 */
[----:B------:R-:W-:Y:S01]  /*e8f0*/  LEA.HI.X.SX32 R55, R53, UR11, 0x1, P4 ;  /* 0x0000000b35377c11 */ /* 0x000fe2000a0f0eff */
[C---:B------:R-:W-:Y:S01]  /*e900*/  IMAD R53, R2.reuse, UR4, RZ ;  /* 0x0000000402357c24 */ /* 0x040fe2000f8e02ff */
[----:B------:R-:W-:Y:S02]  /*e910*/  ISETP.GE.AND P4, PT, R2, UR9, PT ;  /* 0x0000000902007c0c */ /* 0x000fe4000bf86270 */
[----:B------:R-:W-:Y:S01]  /*e920*/  STSM.16.M88.4 [R88], R12 ;  /* 0x0000000c58007844 */ /* 0x000fe20000000200 */
[----:B------:R-:W-:Y:S01]  /*e930*/  LEA.HI.X.SX32 R57, R57, UR11, 0x1, P6 ;  /* 0x0000000b39397c11 */ /* 0x000fe2000b0f0eff */
[----:B------:R-:W-:Y:S01]  /*e940*/  IMAD.WIDE R58, R53, 0x2, R54 ;  /* 0x00000002353a7825 */ /* 0x000fe200078e0236 */
[----:B------:R-:W-:Y:S01]  /*e950*/  BAR.SYNC.DEFER_BLOCKING 0x0 ;  /* 0x0000000000007b1d */ /* 0x000fe20000010000 */
[----:B------:R-:W-:-:S02]  /*e960*/  ISETP.LT.AND P6, PT, R3, UR8, !P4 ;  /* 0x0000000803007c0c */ /* 0x000fc4000e7c1270 */
[----:B------:R-:W-:Y:S02]  /*e970*/  ISETP.LT.AND P4, PT, R0, UR8, !P1 ;  /* 0x0000000800007c0c */ /* 0x000fe4000cf81270 */
[----:B------:R-:W-:Y:S01]  /*e980*/  ISETP.LT.AND P1, PT, R3, UR8, !P1 ;  /* 0x0000000803007c0c */ /* 0x000fe2000cf21270 */
[----:B------:R-:W-:Y:S01]  /*e990*/  ULDC UR11, c[0x0][0x228] ;  /* 0x00008a00000b7ab9 */ /* 0x000fe20000000800 */
[----:B------:R-:W0:Y:S01]  /*e9a0*/  LDS.128 R72, [R52] ;  /* 0x0000000034487984 */ /* 0x000e220000000c00 */
[----:B------:R-:W-:Y:S06]  /*e9b0*/  BAR.SYNC.DEFER_BLOCKING 0x0 ;  /* 0x0000000000007b1d */ /* 0x000fec0000010000 */
[----:B------:R-:W-:Y:S02]  /*e9c0*/  STSM.16.M88.4 [R88], R16 ;  /* 0x0000001058007844 */ /* 0x000fe40000000200 */
[----:B------:R-:W-:Y:S06]  /*e9d0*/  BAR.SYNC.DEFER_BLOCKING 0x0 ;  /* 0x0000000000007b1d */ /* 0x000fec0000010000 */
[----:B------:R-:W1:Y:S02]  /*e9e0*/  LDS.128 R68, [R52] ;  /* 0x0000000034447984 */ /* 0x000e640000000c00 */
[----:B------:R-:W-:Y:S06]  /*e9f0*/  BAR.SYNC.DEFER_BLOCKING 0x0 ;  /* 0x0000000000007b1d */ /* 0x000fec0000010000 */
[----:B------:R-:W-:Y:S02]  /*ea00*/  STSM.16.M88.4 [R88], R20 ;  /* 0x0000001458007844 */ /* 0x000fe40000000200 */
[----:B------:R-:W-:Y:S06]  /*ea10*/  BAR.SYNC.DEFER_BLOCKING 0x0 ;  /* 0x0000000000007b1d */ /* 0x000fec0000010000 */
[----:B------:R-:W2:Y:S02]  /*ea20*/  LDS.128 R64, [R52] ;  /* 0x0000000034407984 */ /* 0x000ea40000000c00 */
[----:B------:R-:W-:Y:S06]  /*ea30*/  BAR.SYNC.DEFER_BLOCKING 0x0 ;  /* 0x0000000000007b1d */ /* 0x000fec0000010000 */
[----:B------:R-:W-:Y:S02]  /*ea40*/  STSM.16.M88.4 [R88], R32 ;  /* 0x0000002058007844 */ /* 0x000fe40000000200 */
[----:B------:R-:W-:Y:S06]  /*ea50*/  BAR.SYNC.DEFER_BLOCKING 0x0 ;  /* 0x0000000000007b1d */ /* 0x000fec0000010000 */
[----:B------:R-:W3:Y:S02]  /*ea60*/  LDS.128 R60, [R52] ;  /* 0x00000000343c7984 */ /* 0x000ee40000000c00 */
[----:B------:R-:W-:Y:S06]  /*ea70*/  BAR.SYNC.DEFER_BLOCKING 0x0 ;  /* 0x0000000000007b1d */ /* 0x000fec0000010000 */
[----:B------:R-:W-:Y:S02]  /*ea80*/  STSM.16.M88.4 [R88], R96 ;  /* 0x0000006058007844 */ /* 0x000fe40000000200 */
[----:B------:R-:W-:Y:S06]  /*ea90*/  BAR.SYNC.DEFER_BLOCKING 0x0 ;  /* 0x0000000000007b1d */ /* 0x000fec0000010000 */
[----:B------:R-:W4:Y:S02]  /*eaa0*/  LDS.128 R16, [R52] ;  /* 0x0000000034107984 */ /* 0x000f240000000c00 */
        /* <DEDUP_REMOVED lines=17> */
[----:B------:R0:W-:Y:S02]  /*ebc0*/  STSM.16.M88.4 [R88], R76 ;  /* 0x0000004c58007844 */ /* 0x0001e40000000200 */
[----:B------:R-:W-:Y:S01]  /*ebd0*/  BAR.SYNC.DEFER_BLOCKING 0x0 ;  /* 0x0000000000007b1d */ /* 0x000fe20000010000 */
[----:B0-----:R-:W-:Y:S01]  /*ebe0*/  IMAD.WIDE R76, R53, 0x2, R56 ;  /* 0x00000002354c7825 */ /* 0x001fe200078e0238 */
[----:B------:R-:W-:-:S04]  /*ebf0*/  PRMT R79, R72, 0x7632, R79 ;  /* 0x00007632484f7816 */ /* 0x000fc8000000004f */
[----:B------:R-:W0:Y:S02]  /*ec00*/  LDS.128 R28, [R52] ;  /* 0x00000000341c7984 */ /* 0x000e240000000c00 */
[----:B------:R-:W-:Y:S06]  /*ec10*/  BAR.SYNC.DEFER_BLOCKING 0x0 ;  /* 0x0000000000007b1d */ /* 0x000fec0000010000 */
[----:B------:R-:W-:Y:S02]  /*ec20*/  STSM.16.M88.4 [R88], R44 ;  /* 0x0000002c58007844 */ /* 0x000fe40000000200 */
[----:B------:R-:W-:Y:S06]  /*ec30*/  BAR.SYNC.DEFER_BLOCKING 0x0 ;  /* 0x0000000000007b1d */ /* 0x000fec0000010000 */
[----:B------:R-:W-:Y:S02]  /*ec40*/  LDS.128 R32, [R52] ;  /* 0x0000000034207984 */ /* 0x000fe40000000c00 */
[----:B------:R-:W-:Y:S06]  /*ec50*/  BAR.SYNC.DEFER_BLOCKING 0x0 ;  /* 0x0000000000007b1d */ /* 0x000fec0000010000 */
[----:B------:R1:W-:Y:S02]  /*ec60*/  STSM.16.M88.4 [R88], R80 ;  /* 0x0000005058007844 */ /* 0x0003e40000000200 */
[----:B------:R-:W-:Y:S01]  /*ec70*/  BAR.SYNC.DEFER_BLOCKING 0x0 ;  /* 0x0000000000007b1d */ /* 0x000fe20000010000 */
[----:B-1----:R-:W-:-:S02]  /*ec80*/  VIADD R81, R53, UR4 ;  /* 0x0000000435517c36 */ /* 0x002fc40008000000 */
[----:B------:R-:W-:Y:S02]  /*ec90*/  VIADD R53, R2, 0x4 ;  /* 0x0000000402357836 */ /* 0x000fe40000000000 */
[C---:B------:R-:W-:Y:S01]  /*eca0*/  VIADD R83, R81.reuse, UR4 ;  /* 0x0000000451537c36 */ /* 0x040fe20008000000 */
[----:B------:R-:W1:Y:S02]  /*ecb0*/  LDS.128 R36, [R52] ;  /* 0x0000000034247984 */ /* 0x000e640000000c00 */
[----:B------:R-:W-:Y:S06]  /*ecc0*/  BAR.SYNC.DEFER_BLOCKING 0x0 ;  /* 0x0000000000007b1d */ /* 0x000fec0000010000 */
[----:B------:R-:W-:Y:S02]  /*ecd0*/  STSM.16.M88.4 [R88], R48 ;  /* 0x0000003058007844 */ /* 0x000fe40000000200 */
[----:B------:R-:W-:Y:S06]  /*ece0*/  BAR.SYNC.DEFER_BLOCKING 0x0 ;  /* 0x0000000000007b1d */ /* 0x000fec0000010000 */
        /* <DEDUP_REMOVED lines=8> */
[----:B------:R-:W-:Y:S02]  /*ed70*/  LDS.128 R48, [R52] ;  /* 0x0000000034307984 */ /* 0x000fe40000000c00 */
[----:B------:R-:W-:Y:S06]  /*ed80*/  BAR.SYNC.DEFER_BLOCKING 0x0 ;  /* 0x0000000000007b1d */ /* 0x000fec0000010000 */
[----:B------:R2:W-:Y:S02]  /*ed90*/  STSM.16.M88.4 [R88], R4 ;  /* 0x0000000458007844 */ /* 0x0005e40000000200 */
[----:B------:R-:W-:Y:S01]  /*eda0*/  BAR.SYNC.DEFER_BLOCKING 0x0 ;  /* 0x0000000000007b1d */ /* 0x000fe20000010000 */
[----:B--2---:R-:W-:-:S04]  /*edb0*/  IMAD.WIDE R4, R81, 0x2, R56 ;  /* 0x0000000251047825 */ /* 0x004fc800078e0238 */
[----:B------:R-:W-:Y:S01]  /*edc0*/  IMAD.WIDE R6, R83, 0x2, R54 ;  /* 0x0000000253067825 */ /* 0x000fe200078e0236 */
[----:B------:R2:W-:Y:S01]  /*edd0*/  @P3 STG.E.U16 desc[UR6][R58.64], R72 ;  /* 0x000000483a003986 */ /* 0x0005e2000c101506 */
[----:B------:R-:W-:Y:S02]  /*ede0*/  ISETP.GE.AND P3, PT, R53, UR9, PT ;  /* 0x0000000935007c0c */ /* 0x000fe4000bf66270 */
[----:B------:R-:W-:Y:S01]  /*edf0*/  VIADD R53, R2, 0x5 ;  /* 0x0000000502357836 */ /* 0x000fe20000000000 */
[----:B------:R3:W-:Y:S01]  /*ee00*/  @P6 STG.E.U16 desc[UR6][R76.64], R79 ;  /* 0x0000004f4c006986 */ /* 0x0007e2000c101506 */
[----:B------:R-:W-:Y:S02]  /*ee10*/  ISETP.LT.AND P6, PT, R0, UR8, !P5 ;  /* 0x0000000800007c0c */ /* 0x000fe4000efc1270 */
[----:B------:R-:W-:Y:S01]  /*ee20*/  ISETP.LT.AND P5, PT, R3, UR8, !P5 ;  /* 0x0000000803007c0c */ /* 0x000fe2000efa1270 */
[----:B--2---:R-:W-:Y:S01]  /*ee30*/  IMAD.WIDE R58, R83, 0x2, R56 ;  /* 0x00000002533a7825 */ /* 0x004fe200078e0238 */
[----:B------:R-:W-:-:S03]  /*ee40*/  PRMT R72, R73, 0x7632, R72 ;  /* 0x0000763249487816 */ /* 0x000fc60000000048 */
[----:B---3--:R-:W-:Y:S01]  /*ee50*/  IMAD.WIDE R78, R81, 0x2, R54 ;  /* 0x00000002514e7825 */ /* 0x008fe200078e0236 */
[----:B------:R-:W-:-:S03]  /*ee60*/  PRMT R77, R68, 0x7632, R77 ;  /* 0x00007632444d7816 */ /* 0x000fc6000000004d */
[----:B------:R-:W-:Y:S01]  /*ee70*/  VIADD R83, R83, UR4 ;  /* 0x0000000453537c36 */ /* 0x000fe20008000000 */
[----:B------:R2:W-:Y:S01]  /*ee80*/  @P4 STG.E.U16 desc[UR6][R78.64], R68 ;  /* 0x000000444e004986 */ /* 0x0005e2000c101506 */
[----:B------:R-:W-:Y:S01]  /*ee90*/  ISETP.GE.AND P4, PT, R53, UR9, PT ;  /* 0x0000000935007c0c */ /* 0x000fe2000bf86270 */
[----:B------:R-:W-:Y:S02]  /*eea0*/  VIADD R53, R2, 0x7 ;  /* 0x0000000702357836 */ /* 0x000fe40000000000 */
[----:B------:R3:W-:Y:S01]  /*eeb0*/  @P1 STG.E.U16 desc[UR6][R4.64], R77 ;  /* 0x0000004d04001986 */ /* 0x0007e2000c101506 */
[C---:B------:R-:W-:Y:S02]  /*eec0*/  ISETP.LT.AND P1, PT, R0.reuse, UR8, !P0 ;  /* 0x0000000800007c0c */ /* 0x040fe4000c721270 */
[----:B------:R-:W-:Y:S01]  /*eed0*/  ISETP.LT.AND P0, PT, R3, UR8, !P0 ;  /* 0x0000000803007c0c */ /* 0x000fe2000c701270 */
[----:B------:R-:W-:Y:S04]  /*eee0*/  @P6 STG.E.U16 desc[UR6][R6.64], R73 ;  /* 0x0000004906006986 */ /* 0x000fe8000c101506 */
[----:B------:R4:W-:Y:S01]  /*eef0*/  @P5 STG.E.U16 desc[UR6][R58.64], R72 ;  /* 0x000000483a005986 */ /* 0x0009e2000c101506 */
[----:B------:R-:W-:Y:S01]  /*ef00*/  ISETP.LT.AND P5, PT, R0, UR8, !P3 ;  /* 0x0000000800007c0c */ /* 0x000fe2000dfa1270 */
[----:B--2---:R-:W-:Y:S01]  /*ef10*/  VIADD R79, R83, UR4 ;  /* 0x00000004534f7c36 */ /* 0x004fe20008000000 */
[----:B------:R-:W-:Y:S01]  /*ef20*/  ISETP.LT.AND P3, PT, R3, UR8, !P3 ;  /* 0x0000000803007c0c */ /* 0x000fe2000df61270 */
[----:B---3--:R-:W-:-:S04]  /*ef30*/  IMAD.WIDE R76, R83, 0x2, R54 ;  /* 0x00000002534c7825 */ /* 0x008fc800078e0236 */
[----:B------:R-:W-:Y:S01]  /*ef40*/  IMAD.WIDE R4, R83, 0x2, R56 ;  /* 0x0000000253047825 */ /* 0x000fe200078e0238 */
[----:B------:R-:W-:Y:S01]  /*ef50*/  @P1 STG.E.U16 desc[UR6][R76.64], R69 ;  /* 0x000000454c001986 */ /* 0x000fe2000c101506 */
[----:B------:R-:W-:Y:S02]  /*ef60*/  ISETP.GE.AND P1, PT, R53, UR9, PT ;  /* 0x0000000935007c0c */ /* 0x000fe4000bf26270 */
[----:B----4-:R-:W-:Y:S01]  /*ef70*/  PRMT R59, R69, 0x7632, R59 ;  /* 0x00007632453b7816 */ /* 0x010fe2000000003b */
[----:B------:R-:W-:Y:S02]  /*ef80*/  VIADD R68, R2, 0x6 ;  /* 0x0000000602447836 */ /* 0x000fe40000000000 */
[----:B------:R-:W-:Y:S02]  /*ef90*/  IMAD.WIDE R6, R79, 0x2, R54 ;  /* 0x000000024f067825 */ /* 0x000fe400078e0236 */
[----:B------:R2:W-:Y:S01]  /*efa0*/  @P0 STG.E.U16 desc[UR6][R4.64], R59 ;  /* 0x0000003b04000986 */ /* 0x0005e2000c101506 */
[----:B------:R-:W-:Y:S01]  /*efb0*/  ISETP.LT.AND P0, PT, R0, UR8, !P4 ;  /* 0x0000000800007c0c */ /* 0x000fe2000e701270 */
[----:B------:R-:W-:Y:S01]  /*efc0*/  VIADD R72, R2, 0x8 ;  /* 0x0000000802487836 */ /* 0x000fe20000000000 */
[----:B------:R-:W-:Y:S01]  /*efd0*/  ISETP.LT.AND P4, PT, R3, UR8, !P4 ;  /* 0x0000000803007c0c */ /* 0x000fe2000e781270 */
[----:B------:R3:W-:Y:S01]  /*efe0*/  @P5 STG.E.U16 desc[UR6][R6.64], R74 ;  /* 0x0000004a06005986 */ /* 0x0007e2000c101506 */
[----:B------:R-:W-:Y:S01]  /*eff0*/  ISETP.GE.AND P6, PT, R68, UR9, PT ;  /* 0x0000000944007c0c */ /* 0x000fe2000bfc6270 */
[----:B------:R-:W-:-:S03]  /*f000*/  VIADD R53, R2, 0x9 ;  /* 0x0000000902357836 */ /* 0x000fc60000000000 */
[----:B------:R-:W-:Y:S02]  /*f010*/  ISETP.LT.AND P5, PT, R0, UR8, !P6 ;  /* 0x0000000800007c0c */ /* 0x000fe4000f7a1270 */
[----:B------:R-:W-:Y:S01]  /*f020*/  ISETP.LT.AND P6, PT, R3, UR8, !P6 ;  /* 0x0000000803007c0c */ /* 0x000fe2000f7c1270 */
[----:B--2---:R-:W-:Y:S01]  /*f030*/  IMAD.WIDE R58, R79, 0x2, R56 ;  /* 0x000000024f3a7825 */ /* 0x004fe200078e0238 */
[----:B------:R-:W-:-:S03]  /*f040*/  PRMT R5, R74, 0x7632, R5 ;  /* 0x000076324a057816 */ /* 0x000fc60000000005 */
[----:B------:R-:W-:Y:S01]  /*f050*/  VIADD R79, R79, UR4 ;  /* 0x000000044f4f7c36 */ /* 0x000fe20008000000 */
[----:B---3--:R-:W-:Y:S01]  /*f060*/  PRMT R7, R70, 0x7632, R7 ;  /* 0x0000763246077816 */ /* 0x008fe20000000007 */
[----:B------:R2:W-:Y:S01]  /*f070*/  @P3 STG.E.U16 desc[UR6][R58.64], R5 ;  /* 0x000000053a003986 */ /* 0x0005e2000c101506 */
[----:B------:R-:W-:Y:S01]  /*f080*/  ISETP.GE.AND P3, PT, R72, UR9, PT ;  /* 0x0000000948007c0c */ /* 0x000fe2000bf66270 */
[----:B------:R-:W-:Y:S01]  /*f090*/  IMAD.WIDE R68, R79, 0x2, R56 ;  /* 0x000000024f447825 */ /* 0x000fe200078e0238 */
[----:B------:R-:W-:-:S03]  /*f0a0*/  PRMT R72, R75, 0x7632, R72 ;  /* 0x000076324b487816 */ /* 0x000fc60000000048 */
[----:B--2---:R-:W-:-:S04]  /*f0b0*/  IMAD.WIDE R4, R79, 0x2, R54 ;  /* 0x000000024f047825 */ /* 0x004fc800078e0236 */
[----:B------:R-:W-:Y:S01]  /*f0c0*/  VIADD R79, R79, UR4 ;  /* 0x000000044f4f7c36 */ /* 0x000fe20008000000 */
[----:B------:R2:W-:Y:S01]  /*f0d0*/  @P0 STG.E.U16 desc[UR6][R4.64], R70 ;  /* 0x0000004604000986 */ /* 0x0005e2000c101506 */
[----:B------:R-:W-:Y:S01]  /*f0e0*/  ISETP.GE.AND P0, PT, R53, UR9, PT ;  /* 0x0000000935007c0c */ /* 0x000fe2000bf06270 */
[----:B------:R-:W-:Y:S02]  /*f0f0*/  VIADD R53, R2, 0xa ;  /* 0x0000000a02357836 */ /* 0x000fe40000000000 */
[----:B------:R3:W-:Y:S01]  /*f100*/  @P4 STG.E.U16 desc[UR6][R68.64], R7 ;  /* 0x0000000744004986 */ /* 0x0007e2000c101506 */
[----:B------:R-:W-:Y:S01]  /*f110*/  ISETP.LT.AND P4, PT, R0, UR8, !P1 ;  /* 0x0000000800007c0c */ /* 0x000fe2000cf81270 */
[----:B------:R-:W-:Y:S01]  /*f120*/  VIADD R73, R79, UR4 ;  /* 0x000000044f497c36 */ /* 0x000fe20008000000 */
[----:B------:R-:W-:-:S03]  /*f130*/  ISETP.LT.AND P1, PT, R3, UR8, !P1 ;  /* 0x0000000803007c0c */ /* 0x000fc6000cf21270 */
[----:B------:R-:W-:Y:S01]  /*f140*/  IMAD.WIDE R58, R73, 0x2, R54 ;  /* 0x00000002493a7825 */ /* 0x000fe200078e0236 */
[----:B--2---:R-:W-:-:S03]  /*f150*/  PRMT R70, R64, 0x7632, R70 ;  /* 0x0000763240467816 */ /* 0x004fc60000000046 */
[----:B------:R-:W-:-:S04]  /*f160*/  IMAD.WIDE R4, R79, 0x2, R56 ;  /* 0x000000024f047825 */ /* 0x000fc800078e0238 */
[----:B---3--:R-:W-:-:S04]  /*f170*/  IMAD.WIDE R6, R79, 0x2, R54 ;  /* 0x000000024f067825 */ /* 0x008fc800078e0236 */
[----:B------:R-:W-:Y:S01]  /*f180*/  IMAD.WIDE R68, R73, 0x2, R56 ;  /* 0x0000000249447825 */ /* 0x000fe200078e0238 */
[----:B------:R2:W-:Y:S01]  /*f190*/  @P5 STG.E.U16 desc[UR6][R6.64], R75 ;  /* 0x0000004b06005986 */ /* 0x0005e2000c101506 */
[----:B------:R-:W-:Y:S02]  /*f1a0*/  ISETP.LT.AND P5, PT, R0, UR8, !P3 ;  /* 0x0000000800007c0c */ /* 0x000fe4000dfa1270 */
[----:B------:R-:W-:Y:S01]  /*f1b0*/  ISETP.LT.AND P3, PT, R3, UR8, !P3 ;  /* 0x0000000803007c0c */ /* 0x000fe2000df61270 */
[----:B------:R-:W-:Y:S01]  /*f1c0*/  VIADD R73, R73, UR4 ;  /* 0x0000000449497c36 */ /* 0x000fe20008000000 */
[----:B------:R3:W-:Y:S01]  /*f1d0*/  @P6 STG.E.U16 desc[UR6][R4.64], R72 ;  /* 0x0000004804006986 */ /* 0x0007e2000c101506 */
[----:B------:R-:W-:Y:S01]  /*f1e0*/  ISETP.GE.AND P6, PT, R53, UR9, PT ;  /* 0x0000000935007c0c */ /* 0x000fe2000bfc6270 */
[----:B------:R-:W-:Y:S02]  /*f1f0*/  VIADD R53, R2, 0xb ;  /* 0x0000000b02357836 */ /* 0x000fe40000000000 */
[----:B------:R4:W-:Y:S01]  /*f200*/  @P4 STG.E.U16 desc[UR6][R58.64], R71 ;  /* 0x000000473a004986 */ /* 0x0009e2000c101506 */
[----:B------:R-:W-:-:S02]  /*f210*/  ISETP.LT.AND P4, PT, R0, UR8, !P0 ;  /* 0x0000000800007c0c */ /* 0x000fc4000c781270 */
[----:B--2---:R-:W-:Y:S01]  /*f220*/  PRMT R7, R71, 0x7632, R7 ;  /* 0x0000763247077816 */ /* 0x004fe20000000007 */
[----:B------:R-:W-:Y:S01]  /*f230*/  VIADD R75, R73, UR4 ;  /* 0x00000004494b7c36 */ /* 0x000fe20008000000 */
[----:B------:R-:W-:-:S03]  /*f240*/  ISETP.LT.AND P0, PT, R3, UR8, !P0 ;  /* 0x0000000803007c0c */ /* 0x000fc6000c701270 */
[----:B------:R2:W-:Y:S01]  /*f250*/  @P1 STG.E.U16 desc[UR6][R68.64], R7 ;  /* 0x0000000744001986 */ /* 0x0005e2000c101506 */
[----:B---3--:R-:W-:Y:S01]  /*f260*/  IMAD.WIDE R4, R73, 0x2, R56 ;  /* 0x0000000249047825 */ /* 0x008fe200078e0238 */
[----:B------:R-:W-:-:S03]  /*f270*/  ISETP.GE.AND P1, PT, R53, UR9, PT ;  /* 0x0000000935007c0c */ /* 0x000fc6000bf26270 */
[----:B----4-:R-:W-:-:S04]  /*f280*/  IMAD.WIDE R58, R75, 0x2, R54 ;  /* 0x000000024b3a7825 */ /* 0x010fc800078e0236 */
[----:B------:R-:W-:Y:S02]  /*f290*/  VIADD R53, R2, 0xc ;  /* 0x0000000c02357836 */ /* 0x000fe40000000000 */
[----:B--2---:R-:W-:-:S04]  /*f2a0*/  IMAD.WIDE R6, R73, 0x2, R54 ;  /* 0x0000000249067825 */ /* 0x004fc800078e0236 */
[----:B------:R-:W-:Y:S01]  /*f2b0*/  IMAD.WIDE R68, R75, 0x2, R56 ;  /* 0x000000024b447825 */ /* 0x000fe200078e0238 */
[----:B------:R2:W-:Y:S01]  /*f2c0*/  @P5 STG.E.U16 desc[UR6][R6.64], R64 ;  /* 0x0000004006005986 */ /* 0x0005e2000c101506 */
[----:B------:R-:W-:Y:S02]  /*f2d0*/  ISETP.GE.AND P5, PT, R53, UR9, PT ;  /* 0x0000000935007c0c */ /* 0x000fe4000bfa6270 */
[----:B------:R-:W-:Y:S01]  /*f2e0*/  VIADD R75, R75, UR4 ;  /* 0x000000044b4b7c36 */ /* 0x000fe20008000000 */
[----:B------:R3:W-:Y:S01]  /*f2f0*/  @P3 STG.E.U16 desc[UR6][R4.64], R70 ;  /* 0x0000004604003986 */ /* 0x0007e2000c101506 */
[----:B------:R-:W-:Y:S01]  /*f300*/  ISETP.LT.AND P3, PT, R0, UR8, !P6 ;  /* 0x0000000800007c0c */ /* 0x000fe2000f761270 */
[----:B------:R-:W-:Y:S01]  /*f310*/  VIADD R53, R2, 0xe ;  /* 0x0000000e02357836 */ /* 0x000fe20000000000 */
[----:B------:R-:W-:Y:S01]  /*f320*/  ISETP.LT.AND P6, PT, R3, UR8, !P6 ;  /* 0x0000000803007c0c */ /* 0x000fe2000f7c1270 */
[----:B------:R4:W-:Y:S01]  /*f330*/  @P4 STG.E.U16 desc[UR6][R58.64], R60 ;  /* 0x0000003c3a004986 */ /* 0x0009e2000c101506 */
[----:B------:R-:W-:-:S02]  /*f340*/  ISETP.LT.AND P4, PT, R0, UR8, !P1 ;  /* 0x0000000800007c0c */ /* 0x000fc4000cf81270 */
[----:B------:R-:W-:Y:S01]  /*f350*/  ISETP.LT.AND P1, PT, R3, UR8, !P1 ;  /* 0x0000000803007c0c */ /* 0x000fe2000cf21270 */
[----:B--2---:R-:W-:Y:S01]  /*f360*/  VIADD R64, R2, 0xd ;  /* 0x0000000d02407836 */ /* 0x004fe20000000000 */
[----:B------:R-:W-:Y:S01]  /*f370*/  PRMT R7, R60, 0x7632, R7 ;  /* 0x000076323c077816 */ /* 0x000fe20000000007 */
[----:B---3--:R-:W-:-:S04]  /*f380*/  IMAD.WIDE R4, R75, 0x2, R56 ;  /* 0x000000024b047825 */ /* 0x008fc800078e0238 */
[----:B------:R2:W-:Y:S01]  /*f390*/  @P0 STG.E.U16 desc[UR6][R68.64], R7 ;  /* 0x0000000744000986 */ /* 0x0005e2000c101506 */
[----:B------:R-:W-:Y:S02]  /*f3a0*/  ISETP.GE.AND P0, PT, R64, UR9, PT ;  /* 0x0000000940007c0c */ /* 0x000fe4000bf06270 */
[----:B----4-:R-:W-:Y:S02]  /*f3b0*/  PRMT R59, R65, 0x7632, R59 ;  /* 0x00007632413b7816 */ /* 0x010fe4000000003b */
[----:B------:R-:W-:Y:S01]  /*f3c0*/  PRMT R64, R67, 0x7632, R64 ;  /* 0x0000763243407816 */ /* 0x000fe20000000040 */
[----:B--2---:R-:W-:-:S04]  /*f3d0*/  IMAD.WIDE R6, R75, 0x2, R54 ;  /* 0x000000024b067825 */ /* 0x004fc800078e0236 */
[----:B------:R-:W-:Y:S01]  /*f3e0*/  VIADD R75, R75, UR4 ;  /* 0x000000044b4b7c36 */ /* 0x000fe20008000000 */
[----:B------:R-:W-:Y:S01]  /*f3f0*/  @P3 STG.E.U16 desc[UR6][R6.64], R65 ;  /* 0x0000004106003986 */ /* 0x000fe2000c101506 */
[----:B------:R-:W-:Y:S01]  /*f400*/  ISETP.GE.AND P3, PT, R53, UR9, PT ;  /* 0x0000000935007c0c */ /* 0x000fe2000bf66270 */
[----:B------:R-:W-:Y:S02]  /*f410*/  VIADD R53, R2, 0xf ;  /* 0x0000000f02357836 */ /* 0x000fe40000000000 */
[----:B------:R2:W-:Y:S01]  /*f420*/  @P6 STG.E.U16 desc[UR6][R4.64], R59 ;  /* 0x0000003b04006986 */ /* 0x0005e2000c101506 */
[----:B------:R-:W-:Y:S01]  /*f430*/  ISETP.LT.AND P6, PT, R0, UR8, !P5 ;  /* 0x0000000800007c0c */ /* 0x000fe2000efc1270 */
[----:B------:R-:W-:Y:S01]  /*f440*/  IMAD.WIDE R68, R75, 0x2, R56 ;  /* 0x000000024b447825 */ /* 0x000fe200078e0238 */
[----:B------:R-:W-:-:S03]  /*f450*/  ISETP.LT.AND P5, PT, R3, UR8, !P5 ;  /* 0x0000000803007c0c */ /* 0x000fc6000efa1270 */
[----:B--2---:R-:W-:Y:S01]  /*f460*/  IMAD.WIDE R58, R75, 0x2, R54 ;  /* 0x000000024b3a7825 */ /* 0x004fe200078e0236 */
[----:B------:R-:W-:-:S03]  /*f470*/  PRMT R5, R61, 0x7632, R5 ;  /* 0x000076323d057816 */ /* 0x000fc60000000005 */
[----:B------:R-:W-:Y:S01]  /*f480*/  VIADD R75, R75, UR4 ;  /* 0x000000044b4b7c36 */ /* 0x000fe20008000000 */
[----:B------:R2:W-:Y:S01]  /*f490*/  @P4 STG.E.U16 desc[UR6][R58.64], R61 ;  /* 0x0000003d3a004986 */ /* 0x0005e2000c101506 */
[----:B------:R-:W-:Y:S02]  /*f4a0*/  ISETP.LT.AND P4, PT, R0, UR8, !P0 ;  /* 0x0000000800007c0c */ /* 0x000fe4000c781270 */
[----:B------:R-:W-:Y:S01]  /*f4b0*/  IMAD.WIDE R6, R75, 0x2, R56 ;  /* 0x000000024b067825 */ /* 0x000fe200078e0238 */
[----:B------:R3:W-:Y:S01]  /*f4c0*/  @P1 STG.E.U16 desc[UR6][R68.64], R5 ;  /* 0x0000000544001986 */ /* 0x0007e2000c101506 */
[----:B------:R-:W-:Y:S02]  /*f4d0*/  ISETP.LT.AND P0, PT, R3, UR8, !P0 ;  /* 0x0000000803007c0c */ /* 0x000fe4000c701270 */
[----:B------:R-:W-:Y:S01]  /*f4e0*/  ISETP.GE.AND P1, PT, R53, UR9, PT ;  /* 0x0000000935007c0c */ /* 0x000fe2000bf26270 */
[----:B------:R-:W-:Y:S01]  /*f4f0*/  VIADD R53, R2, 0x10 ;  /* 0x0000001002357836 */ /* 0x000fe20000000000 */
[----:B--2---:R-:W-:Y:S01]  /*f500*/  PRMT R59, R66, 0x7632, R59 ;  /* 0x00007632423b7816 */ /* 0x004fe2000000003b */
[----:B---3--:R-:W-:-:S04]  /*f510*/  IMAD.WIDE R4, R75, 0x2, R54 ;  /* 0x000000024b047825 */ /* 0x008fc800078e0236 */
        /* <DEDUP_REMOVED lines=13> */
[C---:B------:R-:W-:Y:S01]  /*f5f0*/  VIADD R65, R75.reuse, UR4 ;  /* 0x000000044b417c36 */ /* 0x040fe20008000000 */
[----:B------:R3:W-:Y:S01]  /*f600*/  @P0 STG.E.U16 desc[UR6][R60.64], R5 ;  /* 0x000000053c000986 */ /* 0x0007e2000c101506 */
[----:B------:R-:W-:Y:S01]  /*f610*/  IMAD.WIDE R6, R75, 0x2, R56 ;  /* 0x000000024b067825 */ /* 0x000fe200078e0238 */
[----:B------:R-:W-:Y:S02]  /*f620*/  ISETP.LT.AND P1, PT, R3, UR8, !P1 ;  /* 0x0000000803007c0c */ /* 0x000fe4000cf21270 */
[----:B------:R-:W-:Y:S01]  /*f630*/  ISETP.GE.AND P0, PT, R53, UR9, PT ;  /* 0x0000000935007c0c */ /* 0x000fe2000bf06270 */
[----:B------:R-:W-:-:S02]  /*f640*/  VIADD R53, R2, 0x12 ;  /* 0x0000001202357836 */ /* 0x000fc40000000000 */
[----:B--2---:R-:W-:-:S04]  /*f650*/  IMAD.WIDE R58, R65, 0x2, R54 ;  /* 0x00000002413a7825 */ /* 0x004fc800078e0236 */
[----:B---3--:R-:W-:-:S04]  /*f660*/  IMAD.WIDE R4, R75, 0x2, R54 ;  /* 0x000000024b047825 */ /* 0x008fc800078e0236 */
[----:B------:R-:W-:Y:S01]  /*f670*/  IMAD.WIDE R60, R65, 0x2, R56 ;  /* 0x00000002413c7825 */ /* 0x000fe200078e0238 */
[----:B------:R2:W-:Y:S01]  /*f680*/  @P6 STG.E.U16 desc[UR6][R4.64], R67 ;  /* 0x0000004304006986 */ /* 0x0005e2000c101506 */
[----:B------:R-:W-:Y:S02]  /*f690*/  ISETP.GE.AND P6, PT, R53, UR9, PT ;  /* 0x0000000935007c0c */ /* 0x000fe4000bfc6270 */
[----:B------:R-:W-:Y:S01]  /*f6a0*/  VIADD R65, R65, UR4 ;  /* 0x0000000441417c36 */ /* 0x000fe20008000000 */
[----:B------:R3:W-:Y:S01]  /*f6b0*/  @P3 STG.E.U16 desc[UR6][R6.64], R64 ;  /* 0x0000004006003986 */ /* 0x0007e2000c101506 */
[----:B------:R-:W-:Y:S01]  /*f6c0*/  ISETP.LT.AND P3, PT, R0, UR8, !P0 ;  /* 0x0000000800007c0c */ /* 0x000fe2000c761270 */
[----:B------:R-:W-:Y:S01]  /*f6d0*/  VIADD R62, R2, 0x13 ;  /* 0x00000013023e7836 */ /* 0x000fe20000000000 */
[C---:B------:R-:W-:Y:S01]  /*f6e0*/  ISETP.LT.AND P0, PT, R3.reuse, UR8, !P0 ;  /* 0x0000000803007c0c */ /* 0x040fe2000c701270 */
[----:B------:R4:W-:Y:S01]  /*f6f0*/  @P4 STG.E.U16 desc[UR6][R58.64], R63 ;  /* 0x0000003f3a004986 */ /* 0x0009e2000c101506 */
[----:B------:R-:W-:Y:S01]  /*f700*/  ISETP.LT.AND P4, PT, R0, UR8, !P5 ;  /* 0x0000000800007c0c */ /* 0x000fe2000ef81270 */
[----:B------:R-:W-:Y:S01]  /*f710*/  VIADD R53, R2, 0x14 ;  /* 0x0000001402357836 */ /* 0x000fe20000000000 */
[----:B------:R-:W-:-:S02]  /*f720*/  ISETP.LT.AND P5, PT, R3, UR8, !P5 ;  /* 0x0000000803007c0c */ /* 0x000fc4000efa1270 */
[----:B--2---:R-:W-:Y:S01]  /*f730*/  PRMT R5, R63, 0x7632, R5 ;  /* 0x000076323f057816 */ /* 0x004fe20000000005 */
[----:B---3--:R-:W-:-:S04]  /*f740*/  IMAD.WIDE R6, R65, 0x2, R56 ;  /* 0x0000000241067825 */ /* 0x008fc800078e0238 */
[----:B------:R2:W-:Y:S01]  /*f750*/  @P1 STG.E.U16 desc[UR6][R60.64], R5 ;  /* 0x000000053c001986 */ /* 0x0005e2000c101506 */
[----:B------:R-:W-:Y:S02]  /*f760*/  ISETP.GE.AND P1, PT, R62, UR9, PT ;  /* 0x000000093e007c0c */ /* 0x000fe4000bf26270 */
[----:B----4-:R-:W-:Y:S01]  /*f770*/  PRMT R59, R16, 0x7632, R59 ;  /* 0x00007632103b7816 */ /* 0x010fe2000000003b */
[----:B--2---:R-:W-:-:S04]  /*f780*/  IMAD.WIDE R4, R65, 0x2, R54 ;  /* 0x0000000241047825 */ /* 0x004fc800078e0236 */
[----:B------:R-:W-:Y:S01]  /*f790*/  VIADD R65, R65, UR4 ;  /* 0x0000000441417c36 */ /* 0x000fe20008000000 */
[----:B------:R2:W-:Y:S01]  /*f7a0*/  @P4 STG.E.U16 desc[UR6][R4.64], R16 ;  /* 0x0000001004004986 */ /* 0x0005e2000c101506 */
[----:B------:R-:W-:Y:S01]  /*f7b0*/  ISETP.GE.AND P4, PT, R53, UR9, PT ;  /* 0x0000000935007c0c */ /* 0x000fe2000bf86270 */
[----:B------:R-:W-:Y:S02]  /*f7c0*/  VIADD R53, R2, 0x15 ;  /* 0x0000001502357836 */ /* 0x000fe40000000000 */
[----:B------:R3:W-:Y:S01]  /*f7d0*/  @P5 STG.E.U16 desc[UR6][R6.64], R59 ;  /* 0x0000003b06005986 */ /* 0x0007e2000c101506 */
[----:B------:R-:W-:Y:S01]  /*f7e0*/  ISETP.LT.AND P5, PT, R0, UR8, !P6 ;  /* 0x0000000800007c0c */ /* 0x000fe2000f7a1270 */
[----:B------:R-:W-:Y:S01]  /*f7f0*/  IMAD.WIDE R60, R65, 0x2, R56 ;  /* 0x00000002413c7825 */ /* 0x000fe200078e0238 */
[----:B------:R-:W-:Y:S01]  /*f800*/  ISETP.LT.AND P6, PT, R3, UR5, !P6 ;  /* 0x0000000503007c0c */ /* 0x000fe2000f7c1270 */
[----:B------:R-:W-:Y:S01]  /*f810*/  ULDC UR5, c[0x0][0x228] ;  /* 0x00008a0000057ab9 */ /* 0x000fe20000000800 */
[----:B------:R-:W-:Y:S01]  /*f820*/  ULDC UR8, c[0x0][0x228] ;  /* 0x00008a0000087ab9 */ /* 0x000fe20000000800 */
[----:B--2---:R-:W-:Y:S01]  /*f830*/  PRMT R5, R12, 0x7632, R5 ;  /* 0x000076320c057816 */ /* 0x004fe20000000005 */
[----:B------:R-:W-:-:S02]  /*f840*/  VIADD R16, R2, 0x16 ;  /* 0x0000001602107836 */ /* 0x000fc40000000000 */
[----:B---3--:R-:W-:-:S04]  /*f850*/  IMAD.WIDE R58, R65, 0x2, R54 ;  /* 0x00000002413a7825 */ /* 0x008fc800078e0236 */
[----:B------:R-:W-:Y:S01]  /*f860*/  VIADD R65, R65, UR4 ;  /* 0x0000000441417c36 */ /* 0x000fe20008000000 */
[----:B------:R2:W-:Y:S01]  /*f870*/  @P3 STG.E.U16 desc[UR6][R58.64], R12 ;  /* 0x0000000c3a003986 */ /* 0x0005e2000c101506 */
[----:B------:R-:W-:Y:S01]  /*f880*/  ISETP.LT.AND P3, PT, R0, UR5, !P1 ;  /* 0x0000000500007c0c */ /* 0x000fe2000cf61270 */
[----:B------:R-:W-:Y:S01]  /*f890*/  ULDC UR5, c[0x0][0x228] ;  /* 0x00008a0000057ab9 */ /* 0x000fe20000000800 */
[----:B------:R-:W-:Y:S01]  /*f8a0*/  IMAD.WIDE R6, R65, 0x2, R56 ;  /* 0x0000000241067825 */ /* 0x000fe200078e0238 */
[----:B------:R3:W-:Y:S01]  /*f8b0*/  @P0 STG.E.U16 desc[UR6][R60.64], R5 ;  /* 0x000000053c000986 */ /* 0x0007e2000c101506 */
[----:B------:R-:W-:Y:S01]  /*f8c0*/  ISETP.LT.AND P1, PT, R3, UR5, !P1 ;  /* 0x0000000503007c0c */ /* 0x000fe2000cf21270 */
[----:B------:R-:W-:Y:S01]  /*f8d0*/  ULDC UR5, c[0x0][0x228] ;  /* 0x00008a0000057ab9 */ /* 0x000fe20000000800 */
[----:B------:R-:W-:Y:S02]  /*f8e0*/  ISETP.GE.AND P0, PT, R53, UR9, PT ;  /* 0x0000000935007c0c */ /* 0x000fe4000bf06270 */
[----:B--2---:R-:W-:Y:S01]  /*f8f0*/  PRMT R59, R17, 0x7632, R59 ;  /* 0x00007632113b7816 */ /* 0x004fe2000000003b */
[----:B------:R-:W-:-:S02]  /*f900*/  VIADD R12, R2, 0x17 ;  /* 0x00000017020c7836 */ /* 0x000fc40000000000 */
[----:B---3--:R-:W-:Y:S01]  /*f910*/  IMAD.WIDE R4, R65, 0x2, R54 ;  /* 0x0000000241047825 */ /* 0x008fe200078e0236 */
[----:B------:R-:W-:-:S03]  /*f920*/  PRMT R60, R18, 0x7632, R60 ;  /* 0x00007632123c7816 */ /* 0x000fc6000000003c */
[----:B------:R-:W-:Y:S01]  /*f930*/  VIADD R65, R65, UR4 ;  /* 0x0000000441417c36 */ /* 0x000fe20008000000 */
[----:B------:R2:W-:Y:S01]  /*f940*/  @P5 STG.E.U16 desc[UR6][R4.64], R17 ;  /* 0x0000001104005986 */ /* 0x0005e2000c101506 */
[----:B------:R-:W-:Y:S02]  /*f950*/  ISETP.GE.AND P5, PT, R16, UR9, PT ;  /* 0x0000000910007c0c */ /* 0x000fe4000bfa6270 */
[----:B------:R-:W-:Y:S01]  /*f960*/  VIADD R53, R65, UR4 ;  /* 0x0000000441357c36 */ /* 0x000fe20008000000 */
[----:B------:R3:W-:Y:S01]  /*f970*/  @P6 STG.E.U16 desc[UR6][R6.64], R59 ;  /* 0x0000003b06006986 */ /* 0x0007e2000c101506 */
[----:B------:R-:W-:Y:S01]  /*f980*/  ISETP.LT.AND P6, PT, R0, UR8, !P4 ;  /* 0x0000000800007c0c */ /* 0x000fe2000e7c1270 */
[----:B------:R-:W-:Y:S01]  /*f990*/  ULDC UR8, c[0x0][0x228] ;  /* 0x00008a0000087ab9 */ /* 0x000fe20000000800 */
[----:B------:R-:W-:Y:S01]  /*f9a0*/  ISETP.LT.AND P4, PT, R3, UR10, !P4 ;  /* 0x0000000a03007c0c */ /* 0x000fe2000e781270 */
[----:B------:R-:W-:Y:S01]  /*f9b0*/  ULDC UR10, c[0x0][0x228] ;  /* 0x00008a00000a7ab9 */ /* 0x000fe20000000800 */
[----:B--2---:R-:W-:-:S04]  /*f9c0*/  IMAD.WIDE R4, R65, 0x2, R56 ;  /* 0x0000000241047825 */ /* 0x004fc800078e0238 */
[----:B---3--:R-:W-:-:S04]  /*f9d0*/  IMAD.WIDE R58, R65, 0x2, R54 ;  /* 0x00000002413a7825 */ /* 0x008fc800078e0236 */
[C---:B------:R-:W-:Y:S01]  /*f9e0*/  IMAD.WIDE R6, R53.reuse, 0x2, R54 ;  /* 0x0000000235067825 */ /* 0x040fe200078e0236 */
[----:B------:R2:W-:Y:S01]  /*f9f0*/  @P3 STG.E.U16 desc[UR6][R58.64], R13 ;  /* 0x0000000d3a003986 */ /* 0x0005e2000c101506 */
[----:B------:R-:W-:Y:S02]  /*fa00*/  ISETP.GE.AND P3, PT, R12, UR9, PT ;  /* 0x000000090c007c0c */ /* 0x000fe4000bf66270 */
[----:B------:R-:W-:-:S04]  /*fa10*/  IMAD.WIDE R16, R53, 0x2, R56 ;  /* 0x0000000235107825 */ /* 0x000fc800078e0238 */
[----:B------:R-:W-:Y:S02]  /*fa20*/  VIADD R12, R2, 0x18 ;  /* 0x00000018020c7836 */ /* 0x000fe40000000000 */
[----:B------:R-:W-:Y:S01]  /*fa30*/  VIADD R53, R53, UR4 ;  /* 0x0000000435357c36 */ /* 0x000fe20008000000 */
[----:B--2---:R-:W-:-:S05]  /*fa40*/  PRMT R59, R13, 0x7632, R59 ;  /* 0x000076320d3b7816 */ /* 0x004fca000000003b */
[----:B------:R2:W-:Y:S01]  /*fa50*/  @P1 STG.E.U16 desc[UR6][R4.64], R59 ;  /* 0x0000003b04001986 */ /* 0x0005e2000c101506 */
[----:B------:R-:W-:Y:S01]  /*fa60*/  ISETP.GE.AND P1, PT, R12, UR9, PT ;  /* 0x000000090c007c0c */ /* 0x000fe2000bf26270 */
[----:B------:R-:W-:Y:S02]  /*fa70*/  VIADD R12, R2, 0x19 ;  /* 0x00000019020c7836 */ /* 0x000fe40000000000 */
[----:B------:R3:W-:Y:S01]  /*fa80*/  @P6 STG.E.U16 desc[UR6][R6.64], R18 ;  /* 0x0000001206006986 */ /* 0x0007e2000c101506 */
[C---:B------:R-:W-:Y:S01]  /*fa90*/  ISETP.LT.AND P6, PT, R0.reuse, UR5, !P0 ;  /* 0x0000000500007c0c */ /* 0x040fe2000c7c1270 */
[----:B------:R-:W-:Y:S02]  /*faa0*/  ULDC UR5, c[0x0][0x228] ;  /* 0x00008a0000057ab9 */ /* 0x000fe40000000800 */
[----:B------:R4:W-:Y:S01]  /*fab0*/  @P4 STG.E.U16 desc[UR6][R16.64], R60 ;  /* 0x0000003c10004986 */ /* 0x0009e2000c101506 */
[----:B------:R-:W-:Y:S01]  /*fac0*/  ISETP.LT.AND P0, PT, R3, UR5, !P0 ;  /* 0x0000000503007c0c */ /* 0x000fe2000c701270 */
[----:B------:R-:W-:Y:S01]  /*fad0*/  ULDC UR5, c[0x0][0x228] ;  /* 0x00008a0000057ab9 */ /* 0x000fe20000000800 */
[----:B------:R-:W-:Y:S01]  /*fae0*/  ISETP.LT.AND P4, PT, R0, UR8, !P5 ;  /* 0x0000000800007c0c */ /* 0x000fe2000ef81270 */
[----:B--2---:R-:W-:Y:S01]  /*faf0*/  IMAD.WIDE R4, R53, 0x2, R54 ;  /* 0x0000000235047825 */ /* 0x004fe200078e0236 */
[----:B------:R-:W-:Y:S01]  /*fb00*/  ISETP.LT.AND P5, PT, R3, UR5, !P5 ;  /* 0x0000000503007c0c */ /* 0x000fe2000efa1270 */
[----:B------:R-:W-:Y:S01]  /*fb10*/  ULDC UR5, c[0x0][0x228] ;  /* 0x00008a0000057ab9 */ /* 0x000fe20000000800 */
[----:B------:R-:W-:Y:S01]  /*fb20*/  ULDC UR8, c[0x0][0x228] ;  /* 0x00008a0000087ab9 */ /* 0x000fe20000000800 */
[----:B------:R-:W-:-:S02]  /*fb30*/  VIADD R59, R53, UR4 ;  /* 0x00000004353b7c36 */ /* 0x000fc40008000000 */
[----:B------:R2:W-:Y:S01]  /*fb40*/  @P6 STG.E.U16 desc[UR6][R4.64], R14 ;  /* 0x0000000e04006986 */ /* 0x0005e2000c101506 */
[----:B---3--:R-:W-:Y:S01]  /*fb50*/  IMAD.WIDE R6, R53, 0x2, R56 ;  /* 0x0000000235067825 */ /* 0x008fe200078e0238 */
[----:B----4-:R-:W-:Y:S02]  /*fb60*/  PRMT R17, R14, 0x7632, R17 ;  /* 0x000076320e117816 */ /* 0x010fe40000000011 */
[----:B------:R-:W-:Y:S01]  /*fb70*/  ISETP.GE.AND P6, PT, R12, UR9, PT ;  /* 0x000000090c007c0c */ /* 0x000fe2000bfc6270 */
[----:B------:R-:W-:Y:S02]  /*fb80*/  IMAD.WIDE R12, R59, 0x2, R54 ;  /* 0x000000023b0c7825 */ /* 0x000fe400078e0236 */
[----:B------:R3:W-:Y:S02]  /*fb90*/  @P0 STG.E.U16 desc[UR6][R6.64], R17 ;  /* 0x0000001106000986 */ /* 0x0007e4000c101506 */
[----:B------:R-:W-:Y:S02]  /*fba0*/  VIADD R16, R2, 0x1a ;  /* 0x0000001a02107836 */ /* 0x000fe40000000000 */
[----:B------:R4:W-:Y:S01]  /*fbb0*/  @P4 STG.E.U16 desc[UR6][R12.64], R19 ;  /* 0x000000130c004986 */ /* 0x0009e2000c101506 */
[----:B------:R-:W-:Y:S01]  /*fbc0*/  ISETP.LT.AND P4, PT, R0, UR5, !P3 ;  /* 0x0000000500007c0c */ /* 0x000fe2000df81270 */
[----:B------:R-:W-:Y:S01]  /*fbd0*/  ULDC UR5, c[0x0][0x228] ;  /* 0x00008a0000057ab9 */ /* 0x000fe20000000800 */
[----:B------:R-:W-:Y:S01]  /*fbe0*/  ISETP.GE.AND P0, PT, R16, UR9, PT ;  /* 0x0000000910007c0c */ /* 0x000fe2000bf06270 */
[----:B--2---:R-:W-:Y:S01]  /*fbf0*/  VIADD R14, R2, 0x1b ;  /* 0x0000001b020e7836 */ /* 0x004fe20000000000 */
[----:B------:R-:W-:Y:S01]  /*fc00*/  ISETP.LT.AND P3, PT, R3, UR8, !P3 ;  /* 0x0000000803007c0c */ /* 0x000fe2000df61270 */
[----:B------:R-:W-:Y:S01]  /*fc10*/  ULDC UR8, c[0x0][0x228] ;  /* 0x00008a0000087ab9 */ /* 0x000fe20000000800 */
[----:B------:R-:W-:Y:S01]  /*fc20*/  PRMT R5, R19, 0x7632, R5 ;  /* 0x0000763213057816 */ /* 0x000fe20000000005 */
[----:B---3--:R-:W-:-:S04]  /*fc30*/  IMAD.WIDE R16, R59, 0x2, R56 ;  /* 0x000000023b107825 */ /* 0x008fc800078e0238 */
[----:B------:R-:W-:Y:S01]  /*fc40*/  VIADD R59, R59, UR4 ;  /* 0x000000043b3b7c36 */ /* 0x000fe20008000000 */
[----:B------:R2:W-:Y:S01]  /*fc50*/  @P5 STG.E.U16 desc[UR6][R16.64], R5 ;  /* 0x0000000510005986 */ /* 0x0005e2000c101506 */
[----:B------:R-:W-:Y:S01]  /*fc60*/  ISETP.LT.AND P5, PT, R0, UR5, !P1 ;  /* 0x0000000500007c0c */ /* 0x000fe2000cfa1270 */
[----:B------:R-:W-:Y:S01]  /*fc70*/  ULDC UR5, c[0x0][0x228] ;  /* 0x00008a0000057ab9 */ /* 0x000fe20000000800 */
[----:B------:R-:W-:Y:S01]  /*fc80*/  IMAD.WIDE R6, R59, 0x2, R56 ;  /* 0x000000023b067825 */ /* 0x000fe200078e0238 */
[----:B----4-:R-:W-:Y:S02]  /*fc90*/  PRMT R13, R15, 0x7632, R13 ;  /* 0x000076320f0d7816 */ /* 0x010fe4000000000d */
[----:B------:R-:W-:Y:S01]  /*fca0*/  ISETP.LT.AND P1, PT, R3, UR8, !P1 ;  /* 0x0000000803007c0c */ /* 0x000fe2000cf21270 */
[----:B------:R-:W-:Y:S01]  /*fcb0*/  ULDC UR8, c[0x0][0x228] ;  /* 0x00008a0000087ab9 */ /* 0x000fe20000000800 */
        /* <DEDUP_REMOVED lines=16> */
[----:B------:R-:W-:Y:S02]  /*fdc0*/  ISETP.GE.AND P5, PT, R15, UR9, PT ;  /* 0x000000090f007c0c */ /* 0x000fe4000bfa6270 */
[----:B------:R-:W-:Y:S01]  /*fdd0*/  IMAD.WIDE R6, R59, 0x2, R56 ;  /* 0x000000023b067825 */ /* 0x000fe200078e0238 */
[----:B------:R3:W-:Y:S01]  /*fde0*/  @P1 STG.E.U16 desc[UR6][R16.64], R5 ;  /* 0x0000000510001986 */ /* 0x0007e2000c101506 */
[----:B------:R-:W-:Y:S01]  /*fdf0*/  ISETP.LT.AND P1, PT, R0, UR5, !P0 ;  /* 0x0000000500007c0c */ /* 0x000fe2000c721270 */
[----:B------:R-:W-:Y:S02]  /*fe00*/  ULDC UR5, c[0x0][0x228] ;  /* 0x00008a0000057ab9 */ /* 0x000fe40000000800 */
[----:B------:R-:W-:Y:S01]  /*fe10*/  ISETP.LT.AND P0, PT, R3, UR5, !P0 ;  /* 0x0000000503007c0c */ /* 0x000fe2000c701270 */
[----:B------:R-:W-:Y:S01]  /*fe20*/  ULDC UR5, c[0x0][0x228] ;  /* 0x00008a0000057ab9 */ /* 0x000fe20000000800 */
        /* <DEDUP_REMOVED lines=12> */
[----:B------:R-:W-:Y:S01]  /*fef0*/  IMAD.WIDE R14, R17, 0x2, R56 ;  /* 0x00000002110e7825 */ /* 0x000fe200078e0238 */
[----:B------:R-:W-:-:S03]  /*ff00*/  ULDC UR10, c[0x0][0x228] ;  /* 0x00008a00000a7ab9 */ /* 0x000fc60000000800 */
[----:B--2---:R-:W-:-:S04]  /*ff10*/  IMAD.WIDE R4, R59, 0x2, R56 ;  /* 0x000000023b047825 */ /* 0x004fc800078e0238 */
[----:B---3--:R-:W-:-:S04]  /*ff20*/  IMAD.WIDE R12, R59, 0x2, R54 ;  /* 0x000000023b0c7825 */ /* 0x008fc800078e0236 */
[C---:B------:R-:W-:Y:S01]  /*ff30*/  IMAD.WIDE R6, R17.reuse, 0x2, R54 ;  /* 0x0000000211067825 */ /* 0x040fe200078e0236 */
[----:B------:R2:W-:Y:S01]  /*ff40*/  @P1 STG.E.U16 desc[UR6][R12.64], R9 ;  /* 0x000000090c001986 */ /* 0x0005e2000c101506 */
[----:B------:R-:W-:Y:S02]  /*ff50*/  ISETP.GE.AND P1, PT, R8, UR9, PT ;  /* 0x0000000908007c0c */ /* 0x000fe4000bf26270 */
[C---:B------:R-:W-:Y:S02]  /*ff60*/  VIADD R8, R2.reuse, 0x1f ;  /* 0x0000001f02087836 */ /* 0x040fe40000000000 */
[----:B------:R-:W-:Y:S01]  /*ff70*/  VIADD R17, R17, UR4 ;  /* 0x0000000411117c36 */ /* 0x000fe20008000000 */
[----:B--2---:R-:W-:Y:S01]  /*ff80*/  PRMT R13, R9, 0x7632, R13 ;  /* 0x00007632090d7816 */ /* 0x004fe2000000000d */
[----:B------:R-:W-:-:S04]  /*ff90*/  VIADD R12, R2, 0x21 ;  /* 0x00000021020c7836 */ /* 0x000fc80000000000 */
        /* <DEDUP_REMOVED lines=11> */
[----:B------:R-:W-:Y:S01]  /*10050*/  PRMT R13, R10, 0x7632, R13 ;  /* 0x000076320a0d7816 */ /* 0x000fe2000000000d */
[----:B------:R-:W-:Y:S01]  /*10060*/  ULDC UR8, c[0x0][0x228] ;  /* 0x00008a0000087ab9 */ /* 0x000fe20000000800 */
[----:B------:R-:W-:Y:S01]  /*10070*/  ISETP.LT.AND P3, PT, R3, UR5, !P3 ;  /* 0x0000000503007c0c */ /* 0x000fe2000df61270 */
[C---:B---3--:R-:W-:Y:S01]  /*10080*/  IMAD.WIDE R6, R17.reuse, 0x2, R56 ;  /* 0x0000000211067825 */ /* 0x048fe200078e0238 */
[----:B------:R-:W-:Y:S01]  /*10090*/  ULDC UR5, c[0x0][0x228] ;  /* 0x00008a0000057ab9 */ /* 0x000fe20000000800 */
[----:B------:R-:W-:Y:S01]  /*100a0*/  @P6 STG.E.U16 desc[UR6][R4.64], R10 ;  /* 0x0000000a04006986 */ /* 0x000fe2000c101506 */
[----:B------:R-:W-:Y:S01]  /*100b0*/  ISETP.GE.AND P6, PT, R8, UR9, PT ;  /* 0x0000000908007c0c */ /* 0x000fe2000bfc6270 */
[----:B----4-:R-:W-:Y:S01]  /*100c0*/  VIADD R15, R17, UR4 ;  /* 0x00000004110f7c36 */ /* 0x010fe20008000000 */
[----:B------:R-:W-:Y:S01]  /*100d0*/  PRMT R14, R25, 0x7632, R14 ;  /* 0x00007632190e7816 */ /* 0x000fe2000000000e */
[----:B------:R2:W-:Y:S01]  /*100e0*/  @P5 STG.E.U16 desc[UR6][R6.64], R13 ;  /* 0x0000000d06005986 */ /* 0x0005e2000c101506 */
[----:B------:R-:W-:Y:S01]  /*100f0*/  ISETP.GE.AND P5, PT, R12, UR9, PT ;  /* 0x000000090c007c0c */ /* 0x000fe2000bfa6270 */
[----:B------:R-:W-:-:S05]  /*10100*/  IMAD.WIDE R8, R15, 0x2, R54 ;  /* 0x000000020f087825 */ /* 0x000fca00078e0236 */
[----:B------:R3:W-:Y:S01]  /*10110*/  @P4 STG.E.U16 desc[UR6][R8.64], R22 ;  /* 0x0000001608004986 */ /* 0x0007e2000c101506 */
[----:B------:R-:W-:Y:S01]  /*10120*/  ISETP.LT.AND P4, PT, R0, UR5, !P1 ;  /* 0x0000000500007c0c */ /* 0x000fe2000cf81270 */
[----:B------:R-:W-:Y:S01]  /*10130*/  ULDC UR5, c[0x0][0x228] ;  /* 0x00008a0000057ab9 */ /* 0x000fe20000000800 */
[----:B------:R-:W-:Y:S01]  /*10140*/  ISETP.LT.AND P1, PT, R3, UR8, !P1 ;  /* 0x0000000803007c0c */ /* 0x000fe2000cf21270 */
[----:B------:R-:W-:Y:S01]  /*10150*/  ULDC UR8, c[0x0][0x228] ;  /* 0x00008a0000087ab9 */ /* 0x000fe20000000800 */
[----:B--2---:R-:W-:Y:S01]  /*10160*/  IMAD.WIDE R12, R15, 0x2, R56 ;  /* 0x000000020f0c7825 */ /* 0x004fe200078e0238 */
[----:B------:R-:W-:-:S03]  /*10170*/  PRMT R5, R22, 0x7632, R5 ;  /* 0x0000763216057816 */ /* 0x000fc60000000005 */
[----:B------:R-:W-:Y:S02]  /*10180*/  VIADD R15, R15, UR4 ;  /* 0x000000040f0f7c36 */ /* 0x000fe40008000000 */
[----:B------:R2:W-:Y:S01]  /*10190*/  @P3 STG.E.U16 desc[UR6][R12.64], R5 ;  /* 0x000000050c003986 */ /* 0x0005e2000c101506 */
[----:B------:R-:W-:Y:S01]  /*101a0*/  ISETP.LT.AND P3, PT, R0, UR5, !P0 ;  /* 0x0000000500007c0c */ /* 0x000fe2000c761270 */
[----:B------:R-:W-:Y:S01]  /*101b0*/  IMAD.WIDE R6, R15, 0x2, R56 ;  /* 0x000000020f067825 */ /* 0x000fe200078e0238 */
[----:B---3--:R-:W-:Y:S01]  /*101c0*/  PRMT R9, R11, 0x7632, R9 ;  /* 0x000076320b097816 */ /* 0x008fe20000000009 */
[----:B------:R-:W-:Y:S01]  /*101d0*/  ULDC UR5, c[0x0][0x228] ;  /* 0x00008a0000057ab9 */ /* 0x000fe20000000800 */
[----:B------:R-:W-:Y:S01]  /*101e0*/  ISETP.LT.AND P0, PT, R3, UR8, !P0 ;  /* 0x0000000803007c0c */ /* 0x000fe2000c701270 */
[----:B------:R-:W-:Y:S01]  /*101f0*/  ULDC UR8, c[0x0][0x228] ;  /* 0x00008a0000087ab9 */ /* 0x000fe20000000800 */
[----:B------:R-:W-:Y:S02]  /*10200*/  VIADD R10, R2, 0x22 ;  /* 0x00000022020a7836 */ /* 0x000fe40000000000 */
        /* <DEDUP_REMOVED lines=23> */
[----:B------:R-:W4:Y:S01]  /*10380*/  LDS.128 R20, [R52] ;  /* 0x0000000034147984 */ /* 0x000f220000000c00 */
[----:B--2---:R-:W-:Y:S01]  /*10390*/  PRMT R9, R24, 0x7632, R9 ;  /* 0x0000763218097816 */ /* 0x004fe20000000009 */
[----:B---3--:R-:W-:-:S04]  /*103a0*/  IMAD.WIDE R4, R15, 0x2, R54 ;  /* 0x000000020f047825 */ /* 0x008fc800078e0236 */
[----:B------:R-:W-:Y:S01]  /*103b0*/  VIADD R15, R15, UR4 ;  /* 0x000000040f0f7c36 */ /* 0x000fe20008000000 */
[----:B------:R2:W-:Y:S01]  /*103c0*/  @P1 STG.E.U16 desc[UR6][R4.64], R24 ;  /* 0x0000001804001986 */ /* 0x0005e2000c101506 */
[----:B------:R-:W-:Y:S01]  /*103d0*/  ISETP.GE.AND P1, PT, R10, UR9, PT ;  /* 0x000000090a007c0c */ /* 0x000fe2000bf26270 */
[----:B------:R-:W-:Y:S02]  /*103e0*/  VIADD R10, R2, 0x25 ;  /* 0x00000025020a7836 */ /* 0x000fe40000000000 */
[----:B------:R3:W-:Y:S01]  /*103f0*/  @P6 STG.E.U16 desc[UR6][R6.64], R9 ;  /* 0x0000000906006986 */ /* 0x0007e2000c101506 */
[----:B------:R-:W-:Y:S01]  /*10400*/  ISETP.LT.AND P6, PT, R0, UR8, !P4 ;  /* 0x0000000800007c0c */ /* 0x000fe2000e7c1270 */
[----:B------:R-:W-:Y:S01]  /*10410*/  VIADD R13, R15, UR4 ;  /* 0x000000040f0d7c36 */ /* 0x000fe20008000000 */
[----:B------:R-:W-:Y:S01]  /*10420*/  ISETP.LT.AND P4, PT, R3, UR10, !P4 ;  /* 0x0000000a03007c0c */ /* 0x000fe2000e781270 */
[----:B------:R-:W-:Y:S01]  /*10430*/  ULDC UR8, c[0x0][0x228] ;  /* 0x00008a0000087ab9 */ /* 0x000fe20000000800 */
[----:B------:R-:W-:Y:S01]  /*10440*/  VIADD R12, R2, 0x26 ;  /* 0x00000026020c7836 */ /* 0x000fe20000000000 */
[----:B------:R-:W-:Y:S01]  /*10450*/  ULDC UR10, c[0x0][0x228] ;  /* 0x00008a00000a7ab9 */ /* 0x000fe20000000800 */
[----:B--2---:R-:W-:-:S04]  /*10460*/  IMAD.WIDE R4, R15, 0x2, R56 ;  /* 0x000000020f047825 */ /* 0x004fc800078e0238 */
[----:B---3--:R-:W-:-:S04]  /*10470*/  IMAD.WIDE R8, R15, 0x2, R54 ;  /* 0x000000020f087825 */ /* 0x008fc800078e0236 */
[C---:B------:R-:W-:Y:S01]  /*10480*/  IMAD.WIDE R6, R13.reuse, 0x2, R54 ;  /* 0x000000020d067825 */ /* 0x040fe200078e0236 */
[----:B0-----:R0:W-:Y:S01]  /*10490*/  @P0 STG.E.U16 desc[UR6][R8.64], R28 ;  /* 0x0000001c08000986 */ /* 0x0011e2000c101506 */
[----:B------:R-:W-:Y:S02]  /*104a0*/  ISETP.GE.AND P0, PT, R10, UR9, PT ;  /* 0x000000090a007c0c */ /* 0x000fe4000bf06270 */
[----:B------:R-:W-:-:S04]  /*104b0*/  IMAD.WIDE R10, R13, 0x2, R56 ;  /* 0x000000020d0a7825 */ /* 0x000fc800078e0238 */
[----:B------:R-:W-:-:S04]  /*104c0*/  VIADD R13, R13, UR4 ;  /* 0x000000040d0d7c36 */ /* 0x000fc80008000000 */
[----:B------:R-:W-:Y:S01]  /*104d0*/  VIADD R15, R13, UR4 ;  /* 0x000000040d0f7c36 */ /* 0x000fe20008000000 */
[----:B0-----:R-:W-:Y:S01]  /*104e0*/  PRMT R9, R28, 0x7632, R9 ;  /* 0x000076321c097816 */ /* 0x001fe20000000009 */
        /* <DEDUP_REMOVED lines=9> */
[----:B------:R-:W-:-:S02]  /*10580*/  ULDC UR5, c[0x0][0x228] ;  /* 0x00008a0000057ab9 */ /* 0x000fc40000000800 */
[----:B------:R-:W-:Y:S01]  /*10590*/  ISETP.LT.AND P3, PT, R3, UR5, !P3 ;  /* 0x0000000503007c0c */ /* 0x000fe2000df61270 */
[----:B0-----:R-:W-:Y:S01]  /*105a0*/  IMAD.WIDE R4, R13, 0x2, R54 ;  /* 0x000000020d047825 */ /* 0x001fe200078e0236 */
[----:B------:R-:W-:Y:S02]  /*105b0*/  ULDC UR5, c[0x0][0x228] ;  /* 0x00008a0000057ab9 */ /* 0x000fe40000000800 */
[----:B------:R-:W-:Y:S01]  /*105c0*/  ISETP.LT.AND P1, PT, R3, UR5, !P1 ;  /* 0x0000000503007c0c */ /* 0x000fe2000cf21270 */
[----:B--2---:R-:W-:Y:S01]  /*105d0*/  IMAD.WIDE R6, R13, 0x2, R56 ;  /* 0x000000020d067825 */ /* 0x004fe200078e0238 */
[----:B------:R-:W-:Y:S01]  /*105e0*/  ULDC UR5, c[0x0][0x228] ;  /* 0x00008a0000057ab9 */ /* 0x000fe20000000800 */
[----:B---3--:R-:W-:Y:S02]  /*105f0*/  PRMT R11, R29, 0x7632, R11 ;  /* 0x000076321d0b7816 */ /* 0x008fe4000000000b */
[----:B------:R-:W-:Y:S01]  /*10600*/  VIADD R10, R2, 0x28 ;  /* 0x00000028020a7836 */ /* 0x000fe20000000000 */
[----:B------:R0:W-:Y:S01]  /*10610*/  @P4 STG.E.U16 desc[UR6][R4.64], R29 ;  /* 0x0000001d04004986 */ /* 0x0001e2000c101506 */
[----:B------:R-:W-:Y:S01]  /*10620*/  ISETP.GE.AND P4, PT, R8, UR9, PT ;  /* 0x0000000908007c0c */ /* 0x000fe2000bf86270 */
[----:B------:R-:W-:Y:S01]  /*10630*/  IMAD.WIDE R8, R15, 0x2, R54 ;  /* 0x000000020f087825 */ /* 0x000fe200078e0236 */
[----:B-1----:R-:W-:Y:S01]  /*10640*/  PRMT R14, R36, 0x7632, R14 ;  /* 0x00007632240e7816 */ /* 0x002fe2000000000e */
[----:B------:R1:W-:Y:S01]  /*10650*/  @P3 STG.E.U16 desc[UR6][R6.64], R11 ;  /* 0x0000000b06003986 */ /* 0x0003e2000c101506 */
[----:B------:R-:W-:Y:S01]  /*10660*/  ISETP.GE.AND P3, PT, R10, UR9, PT ;  /* 0x000000090a007c0c */ /* 0x000fe2000bf66270 */
[----:B------:R-:W-:-:S02]  /*10670*/  VIADD R13, R2, 0x2a ;  /* 0x0000002a020d7836 */ /* 0x000fc40000000000 */
[----:B------:R2:W-:Y:S01]  /*10680*/  @P6 STG.E.U16 desc[UR6][R8.64], R26 ;  /* 0x0000001a08006986 */ /* 0x0005e2000c101506 */
[----:B------:R-:W-:Y:S01]  /*10690*/  ISETP.LT.AND P6, PT, R0, UR5, !P0 ;  /* 0x0000000500007c0c */ /* 0x000fe2000c7c1270 */
[----:B------:R-:W-:Y:S01]  /*106a0*/  ULDC UR5, c[0x0][0x228] ;  /* 0x00008a0000057ab9 */ /* 0x000fe20000000800 */
[----:B------:R-:W-:Y:S01]  /*106b0*/  ISETP.LT.AND P0, PT, R3, UR8, !P0 ;  /* 0x0000000803007c0c */ /* 0x000fe2000c701270 */
[----:B------:R-:W-:Y:S01]  /*106c0*/  ULDC UR8, c[0x0][0x228] ;  /* 0x00008a0000087ab9 */ /* 0x000fe20000000800 */
[----:B0-----:R-:W-:Y:S01]  /*106d0*/  PRMT R5, R26, 0x7632, R5 ;  /* 0x000076321a057816 */ /* 0x001fe20000000005 */
[----:B-1----:R-:W-:-:S04]  /*106e0*/  IMAD.WIDE R10, R15, 0x2, R56 ;  /* 0x000000020f0a7825 */ /* 0x002fc800078e0238 */
[----:B------:R-:W-:Y:S01]  /*106f0*/  VIADD R15, R15, UR4 ;  /* 0x000000040f0f7c36 */ /* 0x000fe20008000000 */
[----:B------:R0:W-:Y:S01]  /*10700*/  @P1 STG.E.U16 desc[UR6][R10.64], R5 ;  /* 0x000000050a001986 */ /* 0x0001e2000c101506 */
[----:B------:R-:W-:Y:S01]  /*10710*/  ISETP.LT.AND P1, PT, R0, UR5, !P5 ;  /* 0x0000000500007c0c */ /* 0x000fe2000ef21270 */
[----:B------:R-:W-:Y:S01]  /*10720*/  ULDC UR5, c[0x0][0x228] ;  /* 0x00008a0000057ab9 */ /* 0x000fe20000000800 */
[----:B------:R-:W-:Y:S01]  /*10730*/  IMAD.WIDE R6, R15, 0x2, R56 ;  /* 0x000000020f067825 */ /* 0x000fe200078e0238 */
[----:B--2---:R-:W-:Y:S02]  /*10740*/  PRMT R9, R30, 0x7632, R9 ;  /* 0x000076321e097816 */ /* 0x004fe40000000009 */
[----:B------:R-:W-:Y:S01]  /*10750*/  ISETP.LT.AND P5, PT, R3, UR8, !P5 ;  /* 0x0000000803007c0c */ /* 0x000fe2000efa1270 */
[----:B------:R-:W-:Y:S01]  /*10760*/  ULDC UR8, c[0x0][0x228] ;  /* 0x00008a0000087ab9 */ /* 0x000fe20000000800 */
[----:B0-----:R-:W-:-:S04]  /*10770*/  IMAD.WIDE R4, R15, 0x2, R54 ;  /* 0x000000020f047825 */ /* 0x001fc800078e0236 */
        /* <DEDUP_REMOVED lines=10> */
[----:B0-----:R-:W-:Y:S01]  /*10820*/  PRMT R5, R27, 0x7632, R5 ;  /* 0x000076321b057816 */ /* 0x001fe20000000005 */
[----:B-1----:R-:W-:-:S04]  /*10830*/  IMAD.WIDE R8, R15, 0x2, R54 ;  /* 0x000000020f087825 */ /* 0x002fc800078e0236 */
        /* <DEDUP_REMOVED lines=9> */
[----:B0-----:R-:W-:Y:S01]  /*108d0*/  PRMT R9, R31, 0x7632, R9 ;  /* 0x000076321f097816 */ /* 0x001fe20000000009 */
[----:B-1----:R-:W-:-:S04]  /*108e0*/  IMAD.WIDE R4, R15, 0x2, R54 ;  /* 0x000000020f047825 */ /* 0x002fc800078e0236 */
[----:B------:R-:W-:Y:S01]  /*108f0*/  VIADD R15, R15, UR4 ;  /* 0x000000040f0f7c36 */ /* 0x000fe20008000000 */
[----:B------:R0:W-:Y:S01]  /*10900*/  @P0 STG.E.U16 desc[UR6][R4.64], R31 ;  /* 0x0000001f04000986 */ /* 0x0001e2000c101506 */
[----:B------:R-:W-:Y:S01]  /*10910*/  VIADD R10, R2, 0x2c ;  /* 0x0000002c020a7836 */ /* 0x000fe20000000000 */
[----:B------:R-:W-:Y:S01]  /*10920*/  ISETP.GE.AND P0, PT, R12, UR9, PT ;  /* 0x000000090c007c0c */ /* 0x000fe2000bf06270 */
[----:B------:R-:W-:Y:S01]  /*10930*/  VIADD R13, R15, UR4 ;  /* 0x000000040f0d7c36 */ /* 0x000fe20008000000 */
[----:B------:R1:W-:Y:S01]  /*10940*/  @P4 STG.E.U16 desc[UR6][R6.64], R9 ;  /* 0x0000000906004986 */ /* 0x0003e2000c101506 */
[----:B------:R-:W-:Y:S01]  /*10950*/  ISETP.LT.AND P4, PT, R0, UR8, !P6 ;  /* 0x0000000800007c0c */ /* 0x000fe2000f781270 */
[----:B------:R-:W-:Y:S01]  /*10960*/  ULDC UR8, c[0x0][0x228] ;  /* 0x00008a0000087ab9 */ /* 0x000fe20000000800 */
[----:B------:R-:W-:Y:S01]  /*10970*/  ISETP.LT.AND P6, PT, R3, UR10, !P6 ;  /* 0x0000000a03007c0c */ /* 0x000fe2000f7c1270 */
[----:B------:R-:W-:Y:S01]  /*10980*/  VIADD R12, R2, 0x2d ;  /* 0x0000002d020c7836 */ /* 0x000fe20000000000 */
[----:B------:R-:W-:Y:S01]  /*10990*/  ULDC UR10, c[0x0][0x228] ;  /* 0x00008a00000a7ab9 */ /* 0x000fe20000000800 */
[----:B0-----:R-:W-:-:S04]  /*109a0*/  IMAD.WIDE R4, R15, 0x2, R56 ;  /* 0x000000020f047825 */ /* 0x001fc800078e0238 */
[----:B-1----:R-:W-:-:S04]  /*109b0*/  IMAD.WIDE R8, R15, 0x2, R54 ;  /* 0x000000020f087825 */ /* 0x002fc800078e0236 */
[C---:B------:R-:W-:Y:S01]  /*109c0*/  IMAD.WIDE R6, R13.reuse, 0x2, R54 ;  /* 0x000000020d067825 */ /* 0x040fe200078e0236 */
[----:B------:R0:W-:Y:S01]  /*109d0*/  @P5 STG.E.U16 desc[UR6][R8.64], R32 ;  /* 0x0000002008005986 */ /* 0x0001e2000c101506 */
        /* <DEDUP_REMOVED lines=16> */
[----:B0-----:R-:W-:Y:S01]  /*10ae0*/  IMAD.WIDE R4, R13, 0x2, R54 ;  /* 0x000000020d047825 */ /* 0x001fe200078e0236 */
[----:B------:R-:W-:Y:S01]  /*10af0*/  ISETP.LT.AND P0, PT, R3, UR5, !P0 ;  /* 0x0000000503007c0c */ /* 0x000fe2000c701270 */
[----:B------:R-:W-:Y:S01]  /*10b00*/  ULDC UR5, c[0x0][0x228] ;  /* 0x00008a0000057ab9 */ /* 0x000fe20000000800 */
[----:B------:R-:W-:Y:S01]  /*10b10*/  ULDC UR8, c[0x0][0x228] ;  /* 0x00008a0000087ab9 */ /* 0x000fe20000000800 */
[----:B-1----:R-:W-:-:S02]  /*10b20*/  IMAD.WIDE R6, R13, 0x2, R56 ;  /* 0x000000020d067825 */ /* 0x002fc400078e0238 */
[----:B------:R0:W-:Y:S01]  /*10b30*/  @P4 STG.E.U16 desc[UR6][R4.64], R33 ;  /* 0x0000002104004986 */ /* 0x0001e2000c101506 */
[----:B------:R-:W-:Y:S01]  /*10b40*/  ISETP.GE.AND P4, PT, R8, UR9, PT ;  /* 0x0000000908007c0c */ /* 0x000fe2000bf86270 */
[----:B------:R-:W-:Y:S01]  /*10b50*/  IMAD.WIDE R8, R15, 0x2, R54 ;  /* 0x000000020f087825 */ /* 0x000fe200078e0236 */
[----:B--2---:R-:W-:Y:S02]  /*10b60*/  PRMT R11, R33, 0x7632, R11 ;  /* 0x00007632210b7816 */ /* 0x004fe4000000000b */
[----:B------:R-:W-:Y:S01]  /*10b70*/  PRMT R14, R40, 0x7632, R14 ;  /* 0x00007632280e7816 */ /* 0x000fe2000000000e */
[C---:B------:R-:W-:Y:S02]  /*10b80*/  VIADD R10, R2.reuse, 0x2f ;  /* 0x0000002f020a7836 */ /* 0x040fe40000000000 */
[----:B------:R1:W-:Y:S01]  /*10b90*/  @P1 STG.E.U16 desc[UR6][R6.64], R11 ;  /* 0x0000000b06001986 */ /* 0x0003e2000c101506 */
[----:B------:R-:W-:Y:S02]  /*10ba0*/  VIADD R13, R2, 0x31 ;  /* 0x00000031020d7836 */ /* 0x000fe40000000000 */
[----:B------:R-:W-:Y:S01]  /*10bb0*/  ISETP.GE.AND P1, PT, R10, UR9, PT ;  /* 0x000000090a007c0c */ /* 0x000fe2000bf26270 */
        /* <DEDUP_REMOVED lines=80> */
[----:B------:R-:W-:Y:S02]  /*110c0*/  VIADD R10, R2, 0x36 ;  /* 0x00000036020a7836 */ /* 0x000fe40000000000 */
[----:B------:R1:W-:Y:S03]  /*110d0*/  @P0 STG.E.U16 desc[UR6][R6.64], R11 ;  /* 0x0000000b06000986 */ /* 0x0003e6000c101506 */
[----:B------:R-:W-:Y:S01]  /*110e0*/  ISETP.GE.AND P0, PT, R10, UR9, PT ;  /* 0x000000090a007c0c */ /* 0x000fe2000bf06270 */
[----:B------:R2:W-:Y:S01]  /*110f0*/  @P6 STG.E.U16 desc[UR6][R8.64], R41 ;  /* 0x0000002908006986 */ /* 0x0005e2000c101506 */
[----:B------:R-:W-:Y:S01]  /*11100*/  ISETP.LT.AND P6, PT, R0, UR5, !P3 ;  /* 0x0000000500007c0c */ /* 0x000fe2000dfc1270 */
[----:B------:R-:W-:Y:S01]  /*11110*/  ULDC UR5, c[0x0][0x228] ;  /* 0x00008a0000057ab9 */ /* 0x000fe20000000800 */
[----:B0-----:R-:W-:-:S02]  /*11120*/  PRMT R5, R41, 0x7632, R5 ;  /* 0x0000763229057816 */ /* 0x001fc40000000005 */
[----:B------:R-:W-:Y:S01]  /*11130*/  ISETP.LT.AND P3, PT, R3, UR8, !P3 ;  /* 0x0000000803007c0c */ /* 0x000fe2000df61270 */
[----:B------:R-:W-:Y:S01]  /*11140*/  ULDC UR8, c[0x0][0x228] ;  /* 0x00008a0000087ab9 */ /* 0x000fe20000000800 */
[----:B-1----:R-:W-:-:S04]  /*11150*/  IMAD.WIDE R10, R15, 0x2, R56 ;  /* 0x000000020f0a7825 */ /* 0x002fc800078e0238 */
[----:B------:R-:W-:Y:S01]  /*11160*/  VIADD R15, R15, UR4 ;  /* 0x000000040f0f7c36 */ /* 0x000fe20008000000 */
[----:B------:R0:W-:Y:S01]  /*11170*/  @P5 STG.E.U16 desc[UR6][R10.64], R5 ;  /* 0x000000050a005986 */ /* 0x0001e2000c101506 */
[----:B------:R-:W-:Y:S01]  /*11180*/  ISETP.LT.AND P5, PT, R0, UR5, !P1 ;  /* 0x0000000500007c0c */ /* 0x000fe2000cfa1270 */
[----:B------:R-:W-:Y:S01]  /*11190*/  ULDC UR5, c[0x0][0x228] ;  /* 0x00008a0000057ab9 */ /* 0x000fe20000000800 */
[----:B------:R-:W-:Y:S01]  /*111a0*/  ISETP.LT.AND P1, PT, R3, UR8, !P1 ;  /* 0x0000000803007c0c */ /* 0x000fe2000cf21270 */
[----:B------:R-:W-:Y:S01]  /*111b0*/  IMAD.WIDE R6, R15, 0x2, R56 ;  /* 0x000000020f067825 */ /* 0x000fe200078e0238 */
[----:B--2---:R-:W-:Y:S01]  /*111c0*/  PRMT R9, R45, 0x7632, R9 ;  /* 0x000076322d097816 */ /* 0x004fe20000000009 */
[----:B------:R-:W-:Y:S02]  /*111d0*/  ULDC UR8, c[0x0][0x228] ;  /* 0x00008a0000087ab9 */ /* 0x000fe40000000800 */
[----:B0-----:R-:W-:-:S04]  /*111e0*/  IMAD.WIDE R4, R15, 0x2, R54 ;  /* 0x000000020f047825 */ /* 0x001fc800078e0236 */
[----:B------:R-:W-:Y:S01]  /*111f0*/  VIADD R15, R15, UR4 ;  /* 0x000000040f0f7c36 */ /* 0x000fe20008000000 */
[----:B------:R0:W-:Y:S01]  /*11200*/  @P6 STG.E.U16 desc[UR6][R4.64], R45 ;  /* 0x0000002d04006986 */ /* 0x0001e2000c101506 */
[----:B------:R-:W-:Y:S01]  /*11210*/  ISETP.GE.AND P6, PT, R12, UR9, PT ;  /* 0x000000090c007c0c */ /* 0x000fe2000bfc6270 */
[----:B------:R-:W-:Y:S02]  /*11220*/  VIADD R12, R2, 0x38 ;  /* 0x00000038020c7836 */ /* 0x000fe40000000000 */
[----:B------:R1:W-:Y:S01]  /*11230*/  @P3 STG.E.U16 desc[UR6][R6.64], R9 ;  /* 0x0000000906003986 */ /* 0x0003e2000c101506 */
[----:B------:R-:W-:Y:S01]  /*11240*/  IMAD.WIDE R10, R15, 0x2, R56 ;  /* 0x000000020f0a7825 */ /* 0x000fe200078e0238 */
        /* <DEDUP_REMOVED lines=14> */
[----:B------:R-:W-:Y:S01]  /*11330*/  IMAD.WIDE R6, R15, 0x2, R56 ;  /* 0x000000020f067825 */ /* 0x000fe200078e0238 */
[----:B------:R-:W-:Y:S01]  /*11340*/  ULDC UR8, c[0x0][0x228] ;  /* 0x00008a0000087ab9 */ /* 0x000fe20000000800 */
[----:B------:R-:W-:-:S02]  /*11350*/  ULDC UR10, c[0x0][0x228] ;  /* 0x00008a00000a7ab9 */ /* 0x000fc40000000800 */
[----:B0-----:R-:W-:-:S04]  /*11360*/  IMAD.WIDE R8, R13, 0x2, R54 ;  /* 0x000000020d087825 */ /* 0x001fc800078e0236 */
[----:B-1----:R-:W-:-:S04]  /*11370*/  IMAD.WIDE R4, R15, 0x2, R54 ;  /* 0x000000020f047825 */ /* 0x002fc800078e0236 */
[C---:B------:R-:W-:Y:S01]  /*11380*/  IMAD.WIDE R10, R13.reuse, 0x2, R56 ;  /* 0x000000020d0a7825 */ /* 0x040fe200078e0238 */
[----:B------:R0:W-:Y:S01]  /*11390*/  @P3 STG.E.U16 desc[UR6][R4.64], R46 ;  /* 0x0000002e04003986 */ /* 0x0001e2000c101506 */
[----:B------:R-:W-:Y:S02]  /*113a0*/  ISETP.GE.AND P3, PT, R12, UR9, PT ;  /* 0x000000090c007c0c */ /* 0x000fe4000bf66270 */
[----:B------:R-:W-:Y:S01]  /*113b0*/  VIADD R13, R13, UR4 ;  /* 0x000000040d0d7c36 */ /* 0x000fe20008000000 */
[----:B------:R1:W-:Y:S01]  /*113c0*/  @P4 STG.E.U16 desc[UR6][R6.64], R14 ;  /* 0x0000000e06004986 */ /* 0x0003e2000c101506 */
[C---:B------:R-:W-:Y:S01]  /*113d0*/  ISETP.LT.AND P4, PT, R0.reuse, UR10, !P5 ;  /* 0x0000000a00007c0c */ /* 0x040fe2000ef81270 */
[----:B------:R-:W-:Y:S01]  /*113e0*/  ULDC UR10, c[0x0][0x228] ;  /* 0x00008a00000a7ab9 */ /* 0x000fe20000000800 */
[----:B------:R-:W-:Y:S01]  /*113f0*/  VIADD R15, R13, UR4 ;  /* 0x000000040d0f7c36 */ /* 0x000fe20008000000 */
[----:B------:R2:W-:Y:S01]  /*11400*/  @P1 STG.E.U16 desc[UR6][R8.64], R43 ;  /* 0x0000002b08001986 */ /* 0x0005e2000c101506 */
[----:B------:R-:W-:Y:S01]  /*11410*/  ISETP.LT.AND P1, PT, R0, UR5, !P6 ;  /* 0x0000000500007c0c */ /* 0x000fe2000f721270 */
[----:B------:R-:W-:Y:S01]  /*11420*/  ULDC UR5, c[0x0][0x228] ;  /* 0x00008a0000057ab9 */ /* 0x000fe20000000800 */
[----:B------:R-:W-:Y:S01]  /*11430*/  ISETP.LT.AND P6, PT, R3, UR8, !P6 ;  /* 0x0000000803007c0c */ /* 0x000fe2000f7c1270 */
[----:B0-----:R-:W-:Y:S01]  /*11440*/  VIADD R4, R2, 0x3a ;  /* 0x0000003a02047836 */ /* 0x001fe20000000000 */
[----:B------:R-:W-:Y:S01]  /*11450*/  PRMT R5, R43, 0x7632, R5 ;  /* 0x000076322b057816 */ /* 0x000fe20000000005 */
[----:B------:R-:W-:Y:S01]  /*11460*/  ULDC UR8, c[0x0][0x228] ;  /* 0x00008a0000087ab9 */ /* 0x000fe20000000800 */
[----:B------:R-:W-:Y:S01]  /*11470*/  ISETP.LT.AND P5, PT, R3, UR5, !P5 ;  /* 0x0000000503007c0c */ /* 0x000fe2000efa1270 */
[----:B-1----:R-:W-:Y:S01]  /*11480*/  IMAD.WIDE R6, R13, 0x2, R56 ;  /* 0x000000020d067825 */ /* 0x002fe200078e0238 */
[----:B------:R-:W-:Y:S01]  /*11490*/  ULDC UR5, c[0x0][0x228] ;  /* 0x00008a0000057ab9 */ /* 0x000fe20000000800 */
[----:B------:R0:W-:Y:S01]  /*114a0*/  @P0 STG.E.U16 desc[UR6][R10.64], R5 ;  /* 0x000000050a000986 */ /* 0x0001e2000c101506 */
[----:B------:R-:W-:Y:S01]  /*114b0*/  ISETP.GE.AND P0, PT, R4, UR9, PT ;  /* 0x0000000904007c0c */ /* 0x000fe2000bf06270 */
[----:B--2---:R-:W-:Y:S01]  /*114c0*/  IMAD.WIDE R8, R15, 0x2, R54 ;  /* 0x000000020f087825 */ /* 0x004fe200078e0236 */
[----:B----4-:R-:W-:-:S03]  /*114d0*/  PRMT R14, R20, 0x7632, R14 ;  /* 0x00007632140e7816 */ /* 0x010fc6000000000e */
[----:B------:R-:W-:Y:S02]  /*114e0*/  VIADD R12, R2, 0x3d ;  /* 0x0000003d020c7836 */ /* 0x000fe40000000000 */
[----:B0-----:R-:W-:Y:S01]  /*114f0*/  IMAD.WIDE R4, R13, 0x2, R54 ;  /* 0x000000020d047825 */ /* 0x001fe200078e0236 */
[----:B------:R-:W-:-:S03]  /*11500*/  PRMT R11, R47, 0x7632, R11 ;  /* 0x000076322f0b7816 */ /* 0x000fc6000000000b */
[C---:B------:R-:W-:Y:S01]  /*11510*/  VIADD R10, R2.reuse, 0x3b ;  /* 0x0000003b020a7836 */ /* 0x040fe20000000000 */
[----:B------:R0:W-:Y:S01]  /*11520*/  @P1 STG.E.U16 desc[UR6][R4.64], R47 ;  /* 0x0000002f04001986 */ /* 0x0001e2000c101506 */
[C---:B------:R-:W-:Y:S02]  /*11530*/  VIADD R13, R2.reuse, 0x3c ;  /* 0x0000003c020d7836 */ /* 0x040fe40000000000 */
[----:B------:R-:W-:Y:S01]  /*11540*/  VIADD R2, R2, 0x3e ;  /* 0x0000003e02027836 */ /* 0x000fe20000000000 */
[----:B------:R1:W-:Y:S01]  /*11550*/  @P6 STG.E.U16 desc[UR6][R6.64], R11 ;  /* 0x0000000b06006986 */ /* 0x0003e2000c101506 */
[----:B------:R-:W-:Y:S02]  /*11560*/  ISETP.GE.AND P1, PT, R10, UR9, PT ;  /* 0x000000090a007c0c */ /* 0x000fe4000bf26270 */
[C---:B------:R-:W-:Y:S01]  /*11570*/  ISETP.LT.AND P6, PT, R0.reuse, UR10, !P0 ;  /* 0x0000000a00007c0c */ /* 0x040fe2000c7c1270 */
[----:B------:R2:W-:Y:S01]  /*11580*/  @P4 STG.E.U16 desc[UR6][R8.64], R48 ;  /* 0x0000003008004986 */ /* 0x0005e2000c101506 */
[----:B------:R-:W-:Y:S01]  /*11590*/  ISETP.LT.AND P4, PT, R0, UR5, !P3 ;  /* 0x0000000500007c0c */ /* 0x000fe2000df81270 */
[----:B------:R-:W-:Y:S01]  /*115a0*/  ULDC UR5, c[0x0][0x228] ;  /* 0x00008a0000057ab9 */ /* 0x000fe20000000800 */
[C---:B------:R-:W-:Y:S01]  /*115b0*/  ISETP.LT.AND P3, PT, R3.reuse, UR8, !P3 ;  /* 0x0000000803007c0c */ /* 0x040fe2000df61270 */
[----:B------:R-:W-:Y:S01]  /*115c0*/  ULDC UR8, c[0x0][0x228] ;  /* 0x00008a0000087ab9 */ /* 0x000fe20000000800 */
[----:B0-----:R-:W-:Y:S01]  /*115d0*/  PRMT R5, R48, 0x7632, R5 ;  /* 0x0000763230057816 */ /* 0x001fe20000000005 */
[----:B------:R-:W-:Y:S01]  /*115e0*/  ULDC UR10, c[0x0][0x228] ;  /* 0x00008a00000a7ab9 */ /* 0x000fe20000000800 */
[----:B------:R-:W-:Y:S01]  /*115f0*/  ISETP.LT.AND P0, PT, R3, UR5, !P0 ;  /* 0x0000000503007c0c */ /* 0x000fe2000c701270 */
[----:B-1----:R-:W-:Y:S01]  /*11600*/  IMAD.WIDE R10, R15, 0x2, R56 ;  /* 0x000000020f0a7825 */ /* 0x002fe200078e0238 */
[----:B------:R-:W-:-:S03]  /*11610*/  ULDC UR5, c[0x0][0x228] ;  /* 0x00008a0000057ab9 */ /* 0x000fc60000000800 */
[----:B------:R-:W-:Y:S01]  /*11620*/  VIADD R15, R15, UR4 ;  /* 0x000000040f0f7c36 */ /* 0x000fe20008000000 */
[----:B------:R0:W-:Y:S01]  /*11630*/  @P5 STG.E.U16 desc[UR6][R10.64], R5 ;  /* 0x000000050a005986 */ /* 0x0001e2000c101506 */
[----:B------:R-:W-:Y:S02]  /*11640*/  ISETP.GE.AND P5, PT, R13, UR9, PT ;  /* 0x000000090d007c0c */ /* 0x000fe4000bfa6270 */
[C---:B------:R-:W-:Y:S02]  /*11650*/  VIADD R17, R15.reuse, UR4 ;  /* 0x000000040f117c36 */ /* 0x040fe40008000000 */
[----:B------:R-:W-:-:S04]  /*11660*/  IMAD.WIDE R6, R15, 0x2, R56 ;  /* 0x000000020f067825 */ /* 0x000fc800078e0238 */
[----:B--2---:R-:W-:-:S04]  /*11670*/  IMAD.WIDE R8, R17, 0x2, R54 ;  /* 0x0000000211087825 */ /* 0x004fc800078e0236 */
[----:B0-----:R-:W-:-:S04]  /*11680*/  IMAD.WIDE R4, R15, 0x2, R54 ;  /* 0x000000020f047825 */ /* 0x001fc800078e0236 */
[----:B------:R-:W-:Y:S01]  /*11690*/  VIADD R11, R17, UR4 ;  /* 0x00000004110b7c36 */ /* 0x000fe20008000000 */
[----:B------:R0:W-:Y:S01]  /*116a0*/  @P4 STG.E.U16 desc[UR6][R4.64], R20 ;  /* 0x0000001404004986 */ /* 0x0001e2000c101506 */
[----:B------:R-:W-:Y:S02]  /*116b0*/  ISETP.GE.AND P4, PT, R12, UR9, PT ;  /* 0x000000090c007c0c */ /* 0x000fe4000bf86270 */
[----:B------:R-:W-:Y:S01]  /*116c0*/  VIADD R13, R11, UR4 ;  /* 0x000000040b0d7c36 */ /* 0x000fe20008000000 */
[----:B------:R1:W-:Y:S01]  /*116d0*/  @P3 STG.E.U16 desc[UR6][R6.64], R14 ;  /* 0x0000000e06003986 */ /* 0x0003e2000c101506 */
[C---:B------:R-:W-:Y:S01]  /*116e0*/  ISETP.LT.AND P3, PT, R0.reuse, UR8, !P1 ;  /* 0x0000000800007c0c */ /* 0x040fe2000cf61270 */
[----:B------:R-:W-:Y:S01]  /*116f0*/  ULDC UR8, c[0x0][0x228] ;  /* 0x00008a0000087ab9 */ /* 0x000fe20000000800 */
[----:B------:R-:W-:Y:S01]  /*11700*/  ISETP.LT.AND P1, PT, R3, UR10, !P1 ;  /* 0x0000000a03007c0c */ /* 0x000fe2000cf21270 */
[----:B------:R2:W-:Y:S01]  /*11710*/  @P6 STG.E.U16 desc[UR6][R8.64], R49 ;  /* 0x0000003108006986 */ /* 0x0005e2000c101506 */
[----:B------:R-:W-:Y:S01]  /*11720*/  ISETP.LT.AND P6, PT, R0, UR11, !P5 ;  /* 0x0000000b00007c0c */ /* 0x000fe2000efc1270 */
[----:B------:R-:W-:Y:S01]  /*11730*/  ULDC UR10, c[0x0][0x228] ;  /* 0x00008a00000a7ab9 */ /* 0x000fe20000000800 */
[----:B------:R-:W-:Y:S01]  /*11740*/  PRMT R12, R49, 0x7632, R12 ;  /* 0x00007632310c7816 */ /* 0x000fe2000000000c */
[----:B0-----:R-:W-:-:S04]  /*11750*/  IMAD.WIDE R4, R17, 0x2, R56 ;  /* 0x0000000211047825 */ /* 0x001fc800078e0238 */
[----:B-1----:R-:W-:Y:S01]  /*11760*/  IMAD.WIDE R6, R11, 0x2, R54 ;  /* 0x000000020b067825 */ /* 0x002fe200078e0236 */
[----:B------:R-:W-:Y:S01]  /*11770*/  PRMT R14, R21, 0x7632, R14 ;  /* 0x00007632150e7816 */ /* 0x000fe2000000000e */
[----:B------:R-:W-:Y:S01]  /*11780*/  @P0 STG.E.U16 desc[UR6][R4.64], R12 ;  /* 0x0000000c04000986 */ /* 0x000fe2000c101506 */
[----:B------:R-:W-:Y:S01]  /*11790*/  ISETP.GE.AND P0, PT, R2, UR9, PT ;  /* 0x0000000902007c0c */ /* 0x000fe2000bf06270 */
[----:B--2---:R-:W-:Y:S01]  /*117a0*/  IMAD.WIDE R8, R11, 0x2, R56 ;  /* 0x000000020b087825 */ /* 0x004fe200078e0238 */
[----:B------:R-:W-:Y:S01]  /*117b0*/  ULDC UR9, c[0x0][0x228] ;  /* 0x00008a0000097ab9 */ /* 0x000fe20000000800 */
[----:B------:R0:W-:Y:S01]  /*117c0*/  @P3 STG.E.U16 desc[UR6][R6.64], R21 ;  /* 0x0000001506003986 */ /* 0x0001e2000c101506 */
[C---:B------:R-:W-:Y:S01]  /*117d0*/  ISETP.LT.AND P3, PT, R0.reuse, UR8, !P0 ;  /* 0x0000000800007c0c */ /* 0x040fe2000c761270 */
[----:B------:R-:W-:Y:S01]  /*117e0*/  IMAD.WIDE R10, R13, 0x2, R54 ;  /* 0x000000020d0a7825 */ /* 0x000fe200078e0236 */
[----:B------:R-:W-:Y:S01]  /*117f0*/  ULDC UR8, c[0x0][0x228] ;  /* 0x00008a0000087ab9 */ /* 0x000fe20000000800 */
[----:B------:R-:W-:Y:S01]  /*11800*/  @P1 STG.E.U16 desc[UR6][R8.64], R14 ;  /* 0x0000000e08001986 */ /* 0x000fe2000c101506 */
[C---:B------:R-:W-:Y:S01]  /*11810*/  ISETP.LT.AND P1, PT, R0.reuse, UR9, !P2 ;  /* 0x0000000900007c0c */ /* 0x040fe2000d721270 */
[----:B------:R-:W-:Y:S01]  /*11820*/  ULDC UR9, c[0x0][0x228] ;  /* 0x00008a0000097ab9 */ /* 0x000fe20000000800 */
[C---:B------:R-:W-:Y:S01]  /*11830*/  ISETP.LT.AND P2, PT, R3.reuse, UR10, !P2 ;  /* 0x0000000a03007c0c */ /* 0x040fe2000d741270 */
[----:B------:R1:W-:Y:S01]  /*11840*/  @P6 STG.E.U16 desc[UR6][R10.64], R50 ;  /* 0x000000320a006986 */ /* 0x0003e2000c101506 */
[----:B------:R-:W-:Y:S01]  /*11850*/  ISETP.LT.AND P6, PT, R0, UR5, !P4 ;  /* 0x0000000500007c0c */ /* 0x000fe2000e7c1270 */
[----:B------:R-:W-:Y:S01]  /*11860*/  ULDC UR5, c[0x0][0x228] ;  /* 0x00008a0000057ab9 */ /* 0x000fe20000000800 */
[----:B------:R-:W-:Y:S01]  /*11870*/  ISETP.LT.AND P4, PT, R3, UR8, !P4 ;  /* 0x0000000803007c0c */ /* 0x000fe2000e781270 */
[----:B0-----:R-:W-:Y:S01]  /*11880*/  VIADD R7, R13, UR4 ;  /* 0x000000040d077c36 */ /* 0x001fe20008000000 */
[----:B------:R-:W-:-:S02]  /*11890*/  ISETP.LT.AND P5, PT, R3, UR5, !P5 ;  /* 0x0000000503007c0c */ /* 0x000fc4000efa1270 */
[----:B------:R-:W-:Y:S01]  /*118a0*/  ISETP.LT.AND P0, PT, R3, UR9, !P0 ;  /* 0x0000000903007c0c */ /* 0x000fe2000c701270 */
[----:B------:R-:W-:Y:S01]  /*118b0*/  IMAD.WIDE R2, R13, 0x2, R56 ;  /* 0x000000020d027825 */ /* 0x000fe200078e0238 */
[----:B------:R-:W-:Y:S02]  /*118c0*/  PRMT R0, R22, 0x7632, R0 ;  /* 0x0000763216007816 */ /* 0x000fe40000000000 */
[----:B------:R-:W-:Y:S01]  /*118d0*/  PRMT R12, R51, 0x7632, R12 ;  /* 0x00007632330c7816 */ /* 0x000fe2000000000c */
[C---:B-1----:R-:W-:Y:S01]  /*118e0*/  VIADD R11, R7.reuse, UR4 ;  /* 0x00000004070b7c36 */ /* 0x042fe20008000000 */
[----:B------:R-:W-:Y:S01]  /*118f0*/  PRMT R50, R50, 0x7632, R50 ;  /* 0x0000763232327816 */ /* 0x000fe20000000032 */
[----:B------:R-:W-:-:S04]  /*11900*/  IMAD.WIDE R4, R7, 0x2, R54 ;  /* 0x0000000207047825 */ /* 0x000fc800078e0236 */
[----:B------:R-:W-:Y:S01]  /*11910*/  VIADD R13, R11, UR4 ;  /* 0x000000040b0d7c36 */ /* 0x000fe20008000000 */
[----:B------:R0:W-:Y:S01]  /*11920*/  @P5 STG.E.U16 desc[UR6][R2.64], R50 ;  /* 0x0000003202005986 */ /* 0x0001e2000c101506 */
[----:B------:R-:W-:-:S03]  /*11930*/  IMAD.WIDE R6, R7, 0x2, R56 ;  /* 0x0000000207067825 */ /* 0x000fc600078e0238 */
        /* <DEDUP_REMOVED lines=9> */
[----:B------:R-:W-:Y:S05]  /*119d0*/  @!P2 EXIT ;  /* 0x000000000000a94d */ /* 0x000fea0003800000 */
[----:B------:R-:W-:-:S05]  /*119e0*/  PRMT R28, R23, 0x7632, R28 ;  /* 0x00007632171c7816 */ /* 0x000fca000000001c */
[----:B------:R-:W-:Y:S01]  /*119f0*/  STG.E.U16 desc[UR6][R56.64], R28 ;  /* 0x0000001c38007986 */ /* 0x000fe2000c101506 */
[----:B------:R-:W-:Y:S05]  /*11a00*/  EXIT ;  /* 0x000000000000794d */ /* 0x000fea0003800000 */
.L_x_2:
[----:B------:R-:W-:-:S00]  /*11a10*/  BRA `(.L_x_2) ;  /* 0xfffffffc00fc7947 */ /* 0x000fc0000383ffff */
[----:B------:R-:W-:-:S00]  /*11a20*/  NOP ;  /* 0x0000000000007918 */ /* 0x000fc00000000000 */
        /* <DEDUP_REMOVED lines=13> */
.L_x_3:


//--------------------- .nv.shared.matmul_kernel  --------------------------
	.section	.nv.shared.matmul_kernel,"aw",@nobits
	.sectionflags	@""
	.align	16
	.zero		1024


//--------------------- .nv.shared.reserved.0     --------------------------
	.section	.nv.shared.reserved.0,"aw",@nobits
	.weak		__nv_reservedSMEM_offset_0_alias
	.size		__nv_reservedSMEM_offset_0_alias, 0, 0
	.other		__nv_reservedSMEM_offset_0_alias,@"STO_CUDA_RESERVED_SHARED STV_DEFAULT"
__nv_reservedSMEM_offset_0_alias:
	.zero		0


//--------------------- .nv.constant0.matmul_kernel --------------------------
	.section	.nv.constant0.matmul_kernel,"a",@progbits
	.sectionflags	@""
	.align	4
.nv.constant0.matmul_kernel:
	.zero		608


//--------------------- SYMBOLS --------------------------

	.type		.nv.reservedSmem.offset0,@object
	.size		.nv.reservedSmem.offset0,0x4
